	.target	sm_100

	.elftype	@"ET_EXEC"


//--------------------- .note.nv.tkinfo           --------------------------
	.section	.note.nv.tkinfo,"",@"SHT_NOTE"
	.sectionflags	@"SHF_NOTE_NV_TKINFO"
	.tkinfo
        /*0018*/ 	.word	0x00000081
        /*0030*/ 	.string	""
        /*0030*/ 	.string	"ptxas"
        /*0030*/ 	.string	"Cuda compilation tools, release 12.9, V12.9.86"
        /*0030*/ 	.string	"Build cuda_12.9.r12.9/compiler.36037853_0"
        /*0030*/ 	.string	"-regUsageLevel 10 -arch sm_100f -m 64 "



//--------------------- .note.nv.cuver            --------------------------
	.section	.note.nv.cuver,"",@"SHT_NOTE"
	.sectionflags	@"SHF_NOTE_NV_CUVER"
        /*0018*/ 	.short	0x0001
        /*001a*/ 	.short	0x0064
        /*001c*/ 	.short	0x0001
        /*001e*/ 	.short	0x0000
        /*0020*/ 	.short	0x0001
        /*0022*/ 	.short	0x0000


//--------------------- .nv.info                  --------------------------
	.section	.nv.info,"",@"SHT_CUDA_INFO"
	.align	4


	//----- nvinfo : EIATTR_REGCOUNT
	.align		4
        /*0000*/ 	.byte	0x04, 0x2f
        /*0002*/ 	.short	(.L_15 - .L_14)
	.align		4
.L_14:
        /*0004*/ 	.word	index@(_ZN9deep_gemm24sm100_fp8_gemm_1d1d_implILN4cute4UMMA5MajorE0ELS3_0ELj0ELj7168ELj2048ELj128ELj224ELj128ELj1ELj128ELj128ELj64ELj4ELj128ELj128ELj1ELb0ELj136ELNS_8GemmTypeE0ELb0EN7cutlass10bfloat16_tENS_16EpilogueIdentityEEEvPijjj14CUtensorMap_stS9_S9_S9_S9_)
        /*0008*/ 	.word	0x00000038


	//----- nvinfo : EIATTR_FRAME_SIZE
	.align		4
.L_15:
        /*000c*/ 	.byte	0x04, 0x11
        /*000e*/ 	.short	(.L_17 - .L_16)
	.align		4
.L_16:
        /*0010*/ 	.word	index@($__internal_3_$__cuda_sm20_div_u16)
        /*0014*/ 	.word	0x00000000


	//----- nvinfo : EIATTR_FRAME_SIZE
	.align		4
.L_17:
        /*0018*/ 	.byte	0x04, 0x11
        /*001a*/ 	.short	(.L_19 - .L_18)
	.align		4
.L_18:
        /*001c*/ 	.word	index@($__internal_2_$__cuda_sm10x_tcgen05_guardrail_trap_unallocated_columns_being_dealloced)
        /*0020*/ 	.word	0x00000000


	//----- nvinfo : EIATTR_FRAME_SIZE
	.align		4
.L_19:
        /*0024*/ 	.byte	0x04, 0x11
        /*0026*/ 	.short	(.L_21 - .L_20)
	.align		4
.L_20:
        /*0028*/ 	.word	index@($__internal_1_$__cuda_sm10x_tcgen05_guardrail_trap_phase_invalid_during_alloc)
        /*002c*/ 	.word	0x00000000


	//----- nvinfo : EIATTR_FRAME_SIZE
	.align		4
.L_21:
        /*0030*/ 	.byte	0x04, 0x11
        /*0032*/ 	.short	(.L_23 - .L_22)
	.align		4
.L_22:
        /*0034*/ 	.word	index@($__internal_0_$__cuda_sm10x_tcgen05_guardrail_trap_col_being_dealloced_not_returned_by_alloc)
        /*0038*/ 	.word	0x00000000


	//----- nvinfo : EIATTR_FRAME_SIZE
	.align		4
.L_23:
        /*003c*/ 	.byte	0x04, 0x11
        /*003e*/ 	.short	(.L_25 - .L_24)
	.align		4
.L_24:
        /*0040*/ 	.word	index@(_ZN9deep_gemm24sm100_fp8_gemm_1d1d_implILN4cute4UMMA5MajorE0ELS3_0ELj0ELj7168ELj2048ELj128ELj224ELj128ELj1ELj128ELj128ELj64ELj4ELj128ELj128ELj1ELb0ELj136ELNS_8GemmTypeE0ELb0EN7cutlass10bfloat16_tENS_16EpilogueIdentityEEEvPijjj14CUtensorMap_stS9_S9_S9_S9_)
        /*0044*/ 	.word	0x00000000


	//----- nvinfo : EIATTR_MIN_STACK_SIZE
	.align		4
.L_25:
        /*0048*/ 	.byte	0x04, 0x12
        /*004a*/ 	.short	(.L_27 - .L_26)
	.align		4
.L_26:
        /*004c*/ 	.word	index@(_ZN9deep_gemm24sm100_fp8_gemm_1d1d_implILN4cute4UMMA5MajorE0ELS3_0ELj0ELj7168ELj2048ELj128ELj224ELj128ELj1ELj128ELj128ELj64ELj4ELj128ELj128ELj1ELb0ELj136ELNS_8GemmTypeE0ELb0EN7cutlass10bfloat16_tENS_16EpilogueIdentityEEEvPijjj14CUtensorMap_stS9_S9_S9_S9_)
        /*0050*/ 	.word	0x00000000
.L_27:


//--------------------- .nv.info._ZN9deep_gemm24sm100_fp8_gemm_1d1d_implILN4cute4UMMA5MajorE0ELS3_0ELj0ELj7168ELj2048ELj128ELj224ELj128ELj1ELj128ELj128ELj64ELj4ELj128ELj128ELj1ELb0ELj136ELNS_8GemmTypeE0ELb0EN7cutlass10bfloat16_tENS_16EpilogueIdentityEEEvPijjj14CUtensorMap_stS9_S9_S9_S9_ --------------------------
	.section	.nv.info._ZN9deep_gemm24sm100_fp8_gemm_1d1d_implILN4cute4UMMA5MajorE0ELS3_0ELj0ELj7168ELj2048ELj128ELj224ELj128ELj1ELj128ELj128ELj64ELj4ELj128ELj128ELj1ELb0ELj136ELNS_8GemmTypeE0ELb0EN7cutlass10bfloat16_tENS_16EpilogueIdentityEEEvPijjj14CUtensorMap_stS9_S9_S9_S9_,"",@"SHT_CUDA_INFO"
	.sectionflags	@""
	.align	4


	//----- nvinfo : EIATTR_CUDA_API_VERSION
	.align		4
        /*0000*/ 	.byte	0x04, 0x37
        /*0002*/ 	.short	(.L_29 - .L_28)
.L_28:
        /*0004*/ 	.word	0x00000081


	//----- nvinfo : EIATTR_KPARAM_INFO
	.align		4
.L_29:
        /*0008*/ 	.byte	0x04, 0x17
        /*000a*/ 	.short	(.L_31 - .L_30)
.L_30:
        /*000c*/ 	.word	0x00000000
        /*0010*/ 	.short	0x0008
        /*0012*/ 	.short	0x0240
        /*0014*/ 	.byte	0x00, 0xf0, 0x01, 0x02


	//----- nvinfo : EIATTR_KPARAM_INFO
	.align		4
.L_31:
        /*0018*/ 	.byte	0x04, 0x17
        /*001a*/ 	.short	(.L_33 - .L_32)
.L_32:
        /*001c*/ 	.word	0x00000000
        /*0020*/ 	.short	0x0007
        /*0022*/ 	.short	0x01c0
        /*0024*/ 	.byte	0x00, 0xf0, 0x01, 0x02


	//----- nvinfo : EIATTR_KPARAM_INFO
	.align		4
.L_33:
        /*0028*/ 	.byte	0x04, 0x17
        /*002a*/ 	.short	(.L_35 - .L_34)
.L_34:
        /*002c*/ 	.word	0x00000000
        /*0030*/ 	.short	0x0006
        /*0032*/ 	.short	0x0140
        /*0034*/ 	.byte	0x00, 0xf0, 0x01, 0x02


	//----- nvinfo : EIATTR_KPARAM_INFO
	.align		4
.L_35:
        /*0038*/ 	.byte	0x04, 0x17
        /*003a*/ 	.short	(.L_37 - .L_36)
.L_36:
        /*003c*/ 	.word	0x00000000
        /*0040*/ 	.short	0x0005
        /*0042*/ 	.short	0x00c0
        /*0044*/ 	.byte	0x00, 0xf0, 0x01, 0x02


	//----- nvinfo : EIATTR_KPARAM_INFO
	.align		4
.L_37:
        /*0048*/ 	.byte	0x04, 0x17
        /*004a*/ 	.short	(.L_39 - .L_38)
.L_38:
        /*004c*/ 	.word	0x00000000
        /*0050*/ 	.short	0x0004
        /*0052*/ 	.short	0x0040
        /*0054*/ 	.byte	0x00, 0xf0, 0x01, 0x02


	//----- nvinfo : EIATTR_KPARAM_INFO
	.align		4
.L_39:
        /*0058*/ 	.byte	0x04, 0x17
        /*005a*/ 	.short	(.L_41 - .L_40)
.L_40:
        /*005c*/ 	.word	0x00000000
        /*0060*/ 	.short	0x0003
        /*0062*/ 	.short	0x0010
        /*0064*/ 	.byte	0x00, 0xf0, 0x11, 0x00


	//----- nvinfo : EIATTR_KPARAM_INFO
	.align		4
.L_41:
        /*0068*/ 	.byte	0x04, 0x17
        /*006a*/ 	.short	(.L_43 - .L_42)
.L_42:
        /*006c*/ 	.word	0x00000000
        /*0070*/ 	.short	0x0002
        /*0072*/ 	.short	0x000c
        /*0074*/ 	.byte	0x00, 0xf0, 0x11, 0x00


	//----- nvinfo : EIATTR_KPARAM_INFO
	.align		4
.L_43:
        /*0078*/ 	.byte	0x04, 0x17
        /*007a*/ 	.short	(.L_45 - .L_44)
.L_44:
        /*007c*/ 	.word	0x00000000
        /*0080*/ 	.short	0x0001
        /*0082*/ 	.short	0x0008
        /*0084*/ 	.byte	0x00, 0xf0, 0x11, 0x00


	//----- nvinfo : EIATTR_KPARAM_INFO
	.align		4
.L_45:
        /*0088*/ 	.byte	0x04, 0x17
        /*008a*/ 	.short	(.L_47 - .L_46)
.L_46:
        /*008c*/ 	.word	0x00000000
        /*0090*/ 	.short	0x0000
        /*0092*/ 	.short	0x0000
        /*0094*/ 	.byte	0x00, 0xf5, 0x21, 0x00


	//----- nvinfo : EIATTR_AT_ENTRY_FRAGMENTS
	.align		4
.L_47:
        /*0098*/ 	.byte	0x04, 0x4f
        /*009a*/ 	.short	(.L_49 - .L_48)


	//   ....[0]....
.L_48:
        /*009c*/ 	.word	0x00000004


	//----- nvinfo : EIATTR_RESERVED_SMEM_USED
	.align		4
.L_49:
        /*00a0*/ 	.byte	0x01, 0x41
	.zero		2


	//----- nvinfo : EIATTR_SPARSE_MMA_MASK
	.align		4
        /*00a4*/ 	.byte	0x03, 0x50
        /*00a6*/ 	.short	0x0000


	//----- nvinfo : EIATTR_TCGEN05_1CTA_USED
	.align		4
        /*00a8*/ 	.byte	0x01, 0x51
	.zero		2


	//----- nvinfo : EIATTR_MAXREG_COUNT
	.align		4
        /*00ac*/ 	.byte	0x03, 0x1b
        /*00ae*/ 	.short	0x00ff


	//----- nvinfo : EIATTR_NUM_BARRIERS
	.align		4
        /*00b0*/ 	.byte	0x02, 0x4c
        /*00b2*/ 	.byte	0x09
	.zero		1


	//----- nvinfo : EIATTR_INT_WARP_WIDE_INSTR_OFFSETS
	.align		4
        /*00b4*/ 	.byte	0x04, 0x31
        /*00b6*/ 	.short	(.L_51 - .L_50)


	//   ....[0]....
.L_50:
        /*00b8*/ 	.word	0x00005060


	//   ....[1]....
        /*00bc*/ 	.word	0x00005080


	//----- nvinfo : EIATTR_COOP_GROUP_MASK_REGIDS
	.align		4
.L_51:
        /*00c0*/ 	.byte	0x04, 0x29
        /*00c2*/ 	.short	(.L_53 - .L_52)


	//   ....[0]....
.L_52:
        /*00c4*/ 	.word	0xffffffff


	//   ....[1]....
        /*00c8*/ 	.word	0xffffffff


	//   ....[2]....
        /*00cc*/ 	.word	0xffffffff


	//   ....[3]....
        /*00d0*/ 	.word	0xffffffff


	//   ....[4]....
        /*00d4*/ 	.word	0xffffffff


	//   ....[5]....
        /*00d8*/ 	.word	0xffffffff


	//   ....[6]....
        /*00dc*/ 	.word	0xffffffff


	//   ....[7]....
        /*00e0*/ 	.word	0xffffffff


	//   ....[8]....
        /*00e4*/ 	.word	0xffffffff


	//   ....[9]....
        /*00e8*/ 	.word	0xffffffff


	//   ....[10]....
        /*00ec*/ 	.word	0xffffffff


	//   ....[11]....
        /*00f0*/ 	.word	0xffffffff


	//   ....[12]....
        /*00f4*/ 	.word	0xffffffff


	//   ....[13]....
        /*00f8*/ 	.word	0xffffffff


	//----- nvinfo : EIATTR_COOP_GROUP_INSTR_OFFSETS
	.align		4
.L_53:
        /*00fc*/ 	.byte	0x04, 0x28
        /*00fe*/ 	.short	(.L_55 - .L_54)


	//   ....[0]....
.L_54:
        /*0100*/ 	.word	0x00000030


	//   ....[1]....
        /*0104*/ 	.word	0x00000470


	//   ....[2]....
        /*0108*/ 	.word	0x00000730


	//   ....[3]....
        /*010c*/ 	.word	0x00000b70


	//   ....[4]....
        /*0110*/ 	.word	0x00000c20


	//   ....[5]....
        /*0114*/ 	.word	0x00000cd0


	//   ....[6]....
        /*0118*/ 	.word	0x000012f0


	//   ....[7]....
        /*011c*/ 	.word	0x00001310


	//   ....[8]....
        /*0120*/ 	.word	0x00001330


	//   ....[9]....
        /*0124*/ 	.word	0x00001580


	//   ....[10]....
        /*0128*/ 	.word	0x000015b0


	//   ....[11]....
        /*012c*/ 	.word	0x000015d0


	//   ....[12]....
        /*0130*/ 	.word	0x00004f80


	//   ....[13]....
        /*0134*/ 	.word	0x00005140


	//----- nvinfo : EIATTR_VRC_CTA_INIT_COUNT
	.align		4
.L_55:
        /*0138*/ 	.byte	0x02, 0x4a
        /*013a*/ 	.byte	0x80
	.zero		1


	//----- nvinfo : EIATTR_MBARRIER_INSTR_OFFSETS
	.align		4
        /*013c*/ 	.byte	0x04, 0x39
        /*013e*/ 	.short	(.L_57 - .L_56)


	//   ....[0]....
.L_56:
        /*0140*/ 	.word	0x00000330
        /*0144*/ 	.word	0x000000ff
        /*0148*/ 	.word	0x00031800
        /*014c*/ 	.short	0x0100
        /*014e*/ 	.byte	0x05
	.zero		1


	//   ....[1]....
        /*0150*/ 	.word	0x00000340
        /*0154*/ 	.word	0x000000ff
        /*0158*/ 	.word	0x00031820
        /*015c*/ 	.short	0x0100
        /*015e*/ 	.byte	0x05
	.zero		1


	//   ....[2]....
        /*0160*/ 	.word	0x00000350
        /*0164*/ 	.word	0x000000ff
        /*0168*/ 	.word	0x00031840
        /*016c*/ 	.short	0x0100
        /*016e*/ 	.byte	0x05
	.zero		1


	//   ....[3]....
        /*0170*/ 	.word	0x00000360
        /*0174*/ 	.word	0x000000ff
        /*0178*/ 	.word	0x00031808
        /*017c*/ 	.short	0x0100
        /*017e*/ 	.byte	0x05
	.zero		1


	//   ....[4]....
        /*0180*/ 	.word	0x00000370
        /*0184*/ 	.word	0x000000ff
        /*0188*/ 	.word	0x00031828
        /*018c*/ 	.short	0x0100
        /*018e*/ 	.byte	0x05
	.zero		1


	//   ....[5]....
        /*0190*/ 	.word	0x00000380
        /*0194*/ 	.word	0x000000ff
        /*0198*/ 	.word	0x00031848
        /*019c*/ 	.short	0x0100
        /*019e*/ 	.byte	0x05
	.zero		1


	//   ....[6]....
        /*01a0*/ 	.word	0x00000390
        /*01a4*/ 	.word	0x000000ff
        /*01a8*/ 	.word	0x00031810
        /*01ac*/ 	.short	0x0100
        /*01ae*/ 	.byte	0x05
	.zero		1


	//   ....[7]....
        /*01b0*/ 	.word	0x000003a0
        /*01b4*/ 	.word	0x000000ff
        /*01b8*/ 	.word	0x00031830
        /*01bc*/ 	.short	0x0100
        /*01be*/ 	.byte	0x05
	.zero		1


	//   ....[8]....
        /*01c0*/ 	.word	0x000003b0
        /*01c4*/ 	.word	0x000000ff
        /*01c8*/ 	.word	0x00031850
        /*01cc*/ 	.short	0x0100
        /*01ce*/ 	.byte	0x05
	.zero		1


	//   ....[9]....
        /*01d0*/ 	.word	0x000003c0
        /*01d4*/ 	.word	0x000000ff
        /*01d8*/ 	.word	0x00031818
        /*01dc*/ 	.short	0x0100
        /*01de*/ 	.byte	0x05
	.zero		1


	//   ....[10]....
        /*01e0*/ 	.word	0x000003d0
        /*01e4*/ 	.word	0x000000ff
        /*01e8*/ 	.word	0x00031838
        /*01ec*/ 	.short	0x0100
        /*01ee*/ 	.byte	0x05
	.zero		1


	//   ....[11]....
        /*01f0*/ 	.word	0x000003e0
        /*01f4*/ 	.word	0x000000ff
        /*01f8*/ 	.word	0x00031858
        /*01fc*/ 	.short	0x0100
        /*01fe*/ 	.byte	0x05
	.zero		1


	//   ....[12]....
        /*0200*/ 	.word	0x000003f0
        /*0204*/ 	.word	0x000000ff
        /*0208*/ 	.word	0x00031860
        /*020c*/ 	.short	0x0100
        /*020e*/ 	.byte	0x05
	.zero		1


	//   ....[13]....
        /*0210*/ 	.word	0x00000400
        /*0214*/ 	.word	0x000000ff
        /*0218*/ 	.word	0x00031870
        /*021c*/ 	.short	0x0100
        /*021e*/ 	.byte	0x05
	.zero		1


	//   ....[14]....
        /*0220*/ 	.word	0x00000410
        /*0224*/ 	.word	0x000000ff
        /*0228*/ 	.word	0x00031868
        /*022c*/ 	.short	0x0100
        /*022e*/ 	.byte	0x05
	.zero		1


	//   ....[15]....
        /*0230*/ 	.word	0x00000420
        /*0234*/ 	.word	0x000000ff
        /*0238*/ 	.word	0x00031878
        /*023c*/ 	.short	0x0100
        /*023e*/ 	.byte	0x05
	.zero		1


	//   ....[16]....
        /*0240*/ 	.word	0x00000a20
        /*0244*/ 	.word	0x00000002
        /*0248*/ 	.word	0x00031800
        /*024c*/ 	.short	0x010a
        /*024e*/ 	.byte	0xff
	.zero		1


	//   ....[17]....
        /*0250*/ 	.word	0x00000db0
        /*0254*/ 	.word	0x00000002
        /*0258*/ 	.word	0x00000000
        /*025c*/ 	.short	0x0101
        /*025e*/ 	.byte	0xff
	.zero		1


	//   ....[18]....
        /*0260*/ 	.word	0x000010e0
        /*0264*/ 	.word	0x00000000
        /*0268*/ 	.word	0x00031870
        /*026c*/ 	.short	0x010a
        /*026e*/ 	.byte	0x08
	.zero		1


	//   ....[19]....
        /*0270*/ 	.word	0x00001180
        /*0274*/ 	.word	0x000000ff
        /*0278*/ 	.word	0x00031840
        /*027c*/ 	.short	0x010a
        /*027e*/ 	.byte	0x0d
	.zero		1


	//   ....[20]....
        /*0280*/ 	.word	0x00001550
        /*0284*/ 	.word	0x000000ff
        /*0288*/ 	.word	0x00031840
        /*028c*/ 	.short	0x010a
        /*028e*/ 	.byte	0x09
	.zero		1


	//   ....[21]....
        /*0290*/ 	.word	0x00001ab0
        /*0294*/ 	.word	0x00000000
        /*0298*/ 	.word	0x00031820
        /*029c*/ 	.short	0x010a
        /*029e*/ 	.byte	0xff
	.zero		1


	//   ....[22]....
        /*02a0*/ 	.word	0x00001e50
        /*02a4*/ 	.word	0x00000000
        /*02a8*/ 	.word	0x00031828
        /*02ac*/ 	.short	0x010a
        /*02ae*/ 	.byte	0xff
	.zero		1


	//   ....[23]....
        /*02b0*/ 	.word	0x00001fc0
        /*02b4*/ 	.word	0x00000000
        /*02b8*/ 	.word	0x00031830
        /*02bc*/ 	.short	0x010a
        /*02be*/ 	.byte	0xff
	.zero		1


	//   ....[24]....
        /*02c0*/ 	.word	0x00002120
        /*02c4*/ 	.word	0x00000000
        /*02c8*/ 	.word	0x00031838
        /*02cc*/ 	.short	0x010a
        /*02ce*/ 	.byte	0xff
	.zero		1


	//   ....[25]....
        /*02d0*/ 	.word	0x00002250
        /*02d4*/ 	.word	0x00000000
        /*02d8*/ 	.word	0x00031820
        /*02dc*/ 	.short	0x010a
        /*02de*/ 	.byte	0xff
	.zero		1


	//   ....[26]....
        /*02e0*/ 	.word	0x00002460
        /*02e4*/ 	.word	0x00000000
        /*02e8*/ 	.word	0x00031828
        /*02ec*/ 	.short	0x010a
        /*02ee*/ 	.byte	0xff
	.zero		1


	//   ....[27]....
        /*02f0*/ 	.word	0x00002590
        /*02f4*/ 	.word	0x00000000
        /*02f8*/ 	.word	0x00031830
        /*02fc*/ 	.short	0x010a
        /*02fe*/ 	.byte	0xff
	.zero		1


	//   ....[28]....
        /*0300*/ 	.word	0x000026c0
        /*0304*/ 	.word	0x00000000
        /*0308*/ 	.word	0x00031838
        /*030c*/ 	.short	0x010a
        /*030e*/ 	.byte	0xff
	.zero		1


	//   ....[29]....
        /*0310*/ 	.word	0x000027f0
        /*0314*/ 	.word	0x00000000
        /*0318*/ 	.word	0x00031820
        /*031c*/ 	.short	0x010a
        /*031e*/ 	.byte	0xff
	.zero		1


	//   ....[30]....
        /*0320*/ 	.word	0x00002a00
        /*0324*/ 	.word	0x00000000
        /*0328*/ 	.word	0x00031828
        /*032c*/ 	.short	0x010a
        /*032e*/ 	.byte	0xff
	.zero		1


	//   ....[31]....
        /*0330*/ 	.word	0x00002b30
        /*0334*/ 	.word	0x00000000
        /*0338*/ 	.word	0x00031830
        /*033c*/ 	.short	0x010a
        /*033e*/ 	.byte	0xff
	.zero		1


	//   ....[32]....
        /*0340*/ 	.word	0x00002c60
        /*0344*/ 	.word	0x00000000
        /*0348*/ 	.word	0x00031838
        /*034c*/ 	.short	0x010a
        /*034e*/ 	.byte	0xff
	.zero		1


	//   ....[33]....
        /*0350*/ 	.word	0x00002d90
        /*0354*/ 	.word	0x00000000
        /*0358*/ 	.word	0x00031820
        /*035c*/ 	.short	0x010a
        /*035e*/ 	.byte	0xff
	.zero		1


	//   ....[34]....
        /*0360*/ 	.word	0x00002fa0
        /*0364*/ 	.word	0x00000000
        /*0368*/ 	.word	0x00031828
        /*036c*/ 	.short	0x010a
        /*036e*/ 	.byte	0xff
	.zero		1


	//   ....[35]....
        /*0370*/ 	.word	0x000030d0
        /*0374*/ 	.word	0x00000000
        /*0378*/ 	.word	0x00031830
        /*037c*/ 	.short	0x010a
        /*037e*/ 	.byte	0xff
	.zero		1


	//   ....[36]....
        /*0380*/ 	.word	0x00003200
        /*0384*/ 	.word	0x00000000
        /*0388*/ 	.word	0x00031838
        /*038c*/ 	.short	0x010a
        /*038e*/ 	.byte	0xff
	.zero		1


	//   ....[37]....
        /*0390*/ 	.word	0x00003680
        /*0394*/ 	.word	0x00000002
        /*0398*/ 	.word	0x00031860
        /*039c*/ 	.short	0x010a
        /*039e*/ 	.byte	0xff
	.zero		1


	//   ....[38]....
        /*03a0*/ 	.word	0x00004e00
        /*03a4*/ 	.word	0x00000002
        /*03a8*/ 	.word	0x00000000
        /*03ac*/ 	.short	0x0101
        /*03ae*/ 	.byte	0xff
	.zero		1


	//   ....[39]....
        /*03b0*/ 	.word	0x00005170
        /*03b4*/ 	.word	0x00000002
        /*03b8*/ 	.word	0x00031800
        /*03bc*/ 	.short	0x010a
        /*03be*/ 	.byte	0xff
	.zero		1


	//   ....[40]....
        /*03c0*/ 	.word	0x000051f0
        /*03c4*/ 	.word	0x00000000
        /*03c8*/ 	.word	0x00031870
        /*03cc*/ 	.short	0x010a
        /*03ce*/ 	.byte	0xff
	.zero		1


	//   ....[41]....
        /*03d0*/ 	.word	0x00005260
        /*03d4*/ 	.word	0x00000002
        /*03d8*/ 	.word	0x00031840
        /*03dc*/ 	.short	0x010a
        /*03de*/ 	.byte	0xff
	.zero		1


	//   ....[42]....
        /*03e0*/ 	.word	0x000052d0
        /*03e4*/ 	.word	0x00000000
        /*03e8*/ 	.word	0x00031840
        /*03ec*/ 	.short	0x010a
        /*03ee*/ 	.byte	0xff
	.zero		1


	//   ....[43]....
        /*03f0*/ 	.word	0x00005340
        /*03f4*/ 	.word	0x00000000
        /*03f8*/ 	.word	0x00031820
        /*03fc*/ 	.short	0x010a
        /*03fe*/ 	.byte	0xff
	.zero		1


	//   ....[44]....
        /*0400*/ 	.word	0x000053b0
        /*0404*/ 	.word	0x00000000
        /*0408*/ 	.word	0x00031828
        /*040c*/ 	.short	0x010a
        /*040e*/ 	.byte	0xff
	.zero		1


	//   ....[45]....
        /*0410*/ 	.word	0x00005420
        /*0414*/ 	.word	0x00000000
        /*0418*/ 	.word	0x00031830
        /*041c*/ 	.short	0x010a
        /*041e*/ 	.byte	0xff
	.zero		1


	//   ....[46]....
        /*0420*/ 	.word	0x00005490
        /*0424*/ 	.word	0x00000000
        /*0428*/ 	.word	0x00031838
        /*042c*/ 	.short	0x010a
        /*042e*/ 	.byte	0xff
	.zero		1


	//   ....[47]....
        /*0430*/ 	.word	0x000054e0
        /*0434*/ 	.word	0x00000000
        /*0438*/ 	.word	0x00031820
        /*043c*/ 	.short	0x010a
        /*043e*/ 	.byte	0xff
	.zero		1


	//   ....[48]....
        /*0440*/ 	.word	0x00005530
        /*0444*/ 	.word	0x00000000
        /*0448*/ 	.word	0x00031828
        /*044c*/ 	.short	0x010a
        /*044e*/ 	.byte	0xff
	.zero		1


	//   ....[49]....
        /*0450*/ 	.word	0x00005580
        /*0454*/ 	.word	0x00000000
        /*0458*/ 	.word	0x00031830
        /*045c*/ 	.short	0x010a
        /*045e*/ 	.byte	0xff
	.zero		1


	//   ....[50]....
        /*0460*/ 	.word	0x000055d0
        /*0464*/ 	.word	0x00000000
        /*0468*/ 	.word	0x00031838
        /*046c*/ 	.short	0x010a
        /*046e*/ 	.byte	0xff
	.zero		1


	//   ....[51]....
        /*0470*/ 	.word	0x00005640
        /*0474*/ 	.word	0x00000000
        /*0478*/ 	.word	0x00031820
        /*047c*/ 	.short	0x010a
        /*047e*/ 	.byte	0xff
	.zero		1


	//   ....[52]....
        /*0480*/ 	.word	0x000056b0
        /*0484*/ 	.word	0x00000000
        /*0488*/ 	.word	0x00031828
        /*048c*/ 	.short	0x010a
        /*048e*/ 	.byte	0xff
	.zero		1


	//   ....[53]....
        /*0490*/ 	.word	0x00005720
        /*0494*/ 	.word	0x00000000
        /*0498*/ 	.word	0x00031830
        /*049c*/ 	.short	0x010a
        /*049e*/ 	.byte	0xff
	.zero		1


	//   ....[54]....
        /*04a0*/ 	.word	0x00005790
        /*04a4*/ 	.word	0x00000000
        /*04a8*/ 	.word	0x00031838
        /*04ac*/ 	.short	0x010a
        /*04ae*/ 	.byte	0xff
	.zero		1


	//   ....[55]....
        /*04b0*/ 	.word	0x000057e0
        /*04b4*/ 	.word	0x00000000
        /*04b8*/ 	.word	0x00031820
        /*04bc*/ 	.short	0x010a
        /*04be*/ 	.byte	0xff
	.zero		1


	//   ....[56]....
        /*04c0*/ 	.word	0x00005830
        /*04c4*/ 	.word	0x00000000
        /*04c8*/ 	.word	0x00031828
        /*04cc*/ 	.short	0x010a
        /*04ce*/ 	.byte	0xff
	.zero		1


	//   ....[57]....
        /*04d0*/ 	.word	0x00005880
        /*04d4*/ 	.word	0x00000000
        /*04d8*/ 	.word	0x00031830
        /*04dc*/ 	.short	0x010a
        /*04de*/ 	.byte	0xff
	.zero		1


	//   ....[58]....
        /*04e0*/ 	.word	0x000058d0
        /*04e4*/ 	.word	0x00000000
        /*04e8*/ 	.word	0x00031838
        /*04ec*/ 	.short	0x010a
        /*04ee*/ 	.byte	0xff
	.zero		1


	//   ....[59]....
        /*04f0*/ 	.word	0x00005930
        /*04f4*/ 	.word	0x00000002
        /*04f8*/ 	.word	0x00031860
        /*04fc*/ 	.short	0x010a
        /*04fe*/ 	.byte	0xff
	.zero		1


	//----- nvinfo : EIATTR_NUM_MBARRIERS
	.align		4
.L_57:
        /*0500*/ 	.byte	0x03, 0x38
        /*0502*/ 	.short	0x0010


	//----- nvinfo : EIATTR_EXIT_INSTR_OFFSETS
	.align		4
        /*0504*/ 	.byte	0x04, 0x1c
        /*0506*/ 	.short	(.L_59 - .L_58)


	//   ....[0]....
.L_58:
        /*0508*/ 	.word	0x00000830


	//   ....[1]....
        /*050c*/ 	.word	0x00000e10


	//   ....[2]....
        /*0510*/ 	.word	0x00000ef0


	//   ....[3]....
        /*0514*/ 	.word	0x000018d0


	//   ....[4]....
        /*0518*/ 	.word	0x00001940


	//   ....[5]....
        /*051c*/ 	.word	0x00003350


	//   ....[6]....
        /*0520*/ 	.word	0x000033b0


	//   ....[7]....
        /*0524*/ 	.word	0x00004f60


	//   ....[8]....
        /*0528*/ 	.word	0x00005150


	//----- nvinfo : EIATTR_MAX_THREADS
	.align		4
.L_59:
        /*052c*/ 	.byte	0x04, 0x05
        /*052e*/ 	.short	(.L_61 - .L_60)
.L_60:
        /*0530*/ 	.word	0x00000100
        /*0534*/ 	.word	0x00000001
        /*0538*/ 	.word	0x00000001


	//----- nvinfo : EIATTR_CRS_STACK_SIZE
	.align		4
.L_61:
        /*053c*/ 	.byte	0x04, 0x1e
        /*053e*/ 	.short	(.L_63 - .L_62)
.L_62:
        /*0540*/ 	.word	0x00000000


	//----- nvinfo : EIATTR_CBANK_PARAM_SIZE
	.align		4
.L_63:
        /*0544*/ 	.byte	0x03, 0x19
        /*0546*/ 	.short	0x02c0


	//----- nvinfo : EIATTR_PARAM_CBANK
	.align		4
        /*0548*/ 	.byte	0x04, 0x0a
        /*054a*/ 	.short	(.L_65 - .L_64)
	.align		4
.L_64:
        /*054c*/ 	.word	index@(.nv.constant0._ZN9deep_gemm24sm100_fp8_gemm_1d1d_implILN4cute4UMMA5MajorE0ELS3_0ELj0ELj7168ELj2048ELj128ELj224ELj128ELj1ELj128ELj128ELj64ELj4ELj128ELj128ELj1ELb0ELj136ELNS_8GemmTypeE0ELb0EN7cutlass10bfloat16_tENS_16EpilogueIdentityEEEvPijjj14CUtensorMap_stS9_S9_S9_S9_)
        /*0550*/ 	.short	0x0380
        /*0552*/ 	.short	0x02c0


	//----- nvinfo : EIATTR_SW_WAR
	.align		4
.L_65:
        /*0554*/ 	.byte	0x04, 0x36
        /*0556*/ 	.short	(.L_67 - .L_66)
.L_66:
        /*0558*/ 	.word	0x00000008
.L_67:


//--------------------- .nv.compat                --------------------------
	.section	.nv.compat,"",@"SHT_CUDA_COMPAT_INFO"
	.align	4
        /*0000*/ 	.byte	0x02, 0x02, 0x02, 0x00, 0x02, 0x05, 0x05, 0x00, 0x02, 0x03, 0x01, 0x00, 0x02, 0x06, 0x01, 0x00


//--------------------- .nv.callgraph             --------------------------
	.section	.nv.callgraph,"",@"SHT_CUDA_CALLGRAPH"
	.align	4
	.sectionentsize	8
	.align		4
        /*0000*/ 	.word	0x00000000
	.align		4
        /*0004*/ 	.word	0xffffffff
	.align		4
        /*0008*/ 	.word	0x00000000
	.align		4
        /*000c*/ 	.word	0xfffffffe
	.align		4
        /*0010*/ 	.word	0x00000000
	.align		4
        /*0014*/ 	.word	0xfffffffd
	.align		4
        /*0018*/ 	.word	0x00000000
	.align		4
        /*001c*/ 	.word	0xfffffffc


//--------------------- .nv.constant4             --------------------------
	.section	.nv.constant4,"a",@progbits
	.align	8
	.align		8
.nv.constant4:
        /*0000*/ 	.dword	_ZN47_INTERNAL_0ad69253_9_kernel_cu_49eb0138_28973834cuda3std3__45__cpo5beginE
	.align		8
        /*0008*/ 	.dword	_ZN47_INTERNAL_0ad69253_9_kernel_cu_49eb0138_28973834cuda3std3__45__cpo3endE
	.align		8
        /*0010*/ 	.dword	_ZN47_INTERNAL_0ad69253_9_kernel_cu_49eb0138_28973834cuda3std3__45__cpo6cbeginE
	.align		8
        /*0018*/ 	.dword	_ZN47_INTERNAL_0ad69253_9_kernel_cu_49eb0138_28973834cuda3std3__45__cpo4cendE
	.align		8
        /*0020*/ 	.dword	_ZN47_INTERNAL_0ad69253_9_kernel_cu_49eb0138_28973834cuda3std3__449_GLOBAL__N__0ad69253_9_kernel_cu_49eb0138_28973836ignoreE
	.align		8
        /*0028*/ 	.dword	_ZN47_INTERNAL_0ad69253_9_kernel_cu_49eb0138_28973834cuda3std3__419piecewise_constructE
	.align		8
        /*0030*/ 	.dword	_ZN47_INTERNAL_0ad69253_9_kernel_cu_49eb0138_28973834cuda3std3__48in_placeE
	.align		8
        /*0038*/ 	.dword	_ZN47_INTERNAL_0ad69253_9_kernel_cu_49eb0138_28973834cuda3std6ranges3__45__cpo4swapE
	.align		8
        /*0040*/ 	.dword	_ZN47_INTERNAL_0ad69253_9_kernel_cu_49eb0138_28973834cuda3std6ranges3__45__cpo9iter_moveE
	.align		8
        /*0048*/ 	.dword	_ZN47_INTERNAL_0ad69253_9_kernel_cu_49eb0138_28973834cute7productE
	.align		8
        /*0050*/ 	.dword	_ZN47_INTERNAL_0ad69253_9_kernel_cu_49eb0138_28973834cute1_E


//--------------------- .text._ZN9deep_gemm24sm100_fp8_gemm_1d1d_implILN4cute4UMMA5MajorE0ELS3_0ELj0ELj7168ELj2048ELj128ELj224ELj128ELj1ELj128ELj128ELj64ELj4ELj128ELj128ELj1ELb0ELj136ELNS_8GemmTypeE0ELb0EN7cutlass10bfloat16_tENS_16EpilogueIdentityEEEvPijjj14CUtensorMap_stS9_S9_S9_S9_ --------------------------
	.section	.text._ZN9deep_gemm24sm100_fp8_gemm_1d1d_implILN4cute4UMMA5MajorE0ELS3_0ELj0ELj7168ELj2048ELj128ELj224ELj128ELj1ELj128ELj128ELj64ELj4ELj128ELj128ELj1ELb0ELj136ELNS_8GemmTypeE0ELb0EN7cutlass10bfloat16_tENS_16EpilogueIdentityEEEvPijjj14CUtensorMap_stS9_S9_S9_S9_,"ax",@progbits
	.align	128
        .global         _ZN9deep_gemm24sm100_fp8_gemm_1d1d_implILN4cute4UMMA5MajorE0ELS3_0ELj0ELj7168ELj2048ELj128ELj224ELj128ELj1ELj128ELj128ELj64ELj4ELj128ELj128ELj1ELb0ELj136ELNS_8GemmTypeE0ELb0EN7cutlass10bfloat16_tENS_16EpilogueIdentityEEEvPijjj14CUtensorMap_stS9_S9_S9_S9_
        .type           _ZN9deep_gemm24sm100_fp8_gemm_1d1d_implILN4cute4UMMA5MajorE0ELS3_0ELj0ELj7168ELj2048ELj128ELj224ELj128ELj1ELj128ELj128ELj64ELj4ELj128ELj128ELj1ELb0ELj136ELNS_8GemmTypeE0ELb0EN7cutlass10bfloat16_tENS_16EpilogueIdentityEEEvPijjj14CUtensorMap_stS9_S9_S9_S9_,@function
        .size           _ZN9deep_gemm24sm100_fp8_gemm_1d1d_implILN4cute4UMMA5MajorE0ELS3_0ELj0ELj7168ELj2048ELj128ELj224ELj128ELj1ELj128ELj128ELj64ELj4ELj128ELj128ELj1ELb0ELj136ELNS_8GemmTypeE0ELb0EN7cutlass10bfloat16_tENS_16EpilogueIdentityEEEvPijjj14CUtensorMap_stS9_S9_S9_S9_,(.L_x_100 - _ZN9deep_gemm24sm100_fp8_gemm_1d1d_implILN4cute4UMMA5MajorE0ELS3_0ELj0ELj7168ELj2048ELj128ELj224ELj128ELj1ELj128ELj128ELj64ELj4ELj128ELj128ELj1ELb0ELj136ELNS_8GemmTypeE0ELb0EN7cutlass10bfloat16_tENS_16EpilogueIdentityEEEvPijjj14CUtensorMap_stS9_S9_S9_S9_)
        .other          _ZN9deep_gemm24sm100_fp8_gemm_1d1d_implILN4cute4UMMA5MajorE0ELS3_0ELj0ELj7168ELj2048ELj128ELj224ELj128ELj1ELj128ELj128ELj64ELj4ELj128ELj128ELj1ELb0ELj136ELNS_8GemmTypeE0ELb0EN7cutlass10bfloat16_tENS_16EpilogueIdentityEEEvPijjj14CUtensorMap_stS9_S9_S9_S9_,@"STO_CUDA_ENTRY STV_DEFAULT"
_ZN9deep_gemm24sm100_fp8_gemm_1d1d_implILN4cute4UMMA5MajorE0ELS3_0ELj0ELj7168ELj2048ELj128ELj224ELj128ELj1ELj128ELj128ELj64ELj4ELj128ELj128ELj1ELb0ELj136ELNS_8GemmTypeE0ELb0EN7cutlass10bfloat16_tENS_16EpilogueIdentityEEEvPijjj14CUtensorMap_stS9_S9_S9_S9_:
.text._ZN9deep_gemm24sm100_fp8_gemm_1d1d_implILN4cute4UMMA5MajorE0ELS3_0ELj0ELj7168ELj2048ELj128ELj224ELj128ELj1ELj128ELj128ELj64ELj4ELj128ELj128ELj1ELb0ELj136ELNS_8GemmTypeE0ELb0EN7cutlass10bfloat16_tENS_16EpilogueIdentityEEEvPijjj14CUtensorMap_stS9_S9_S9_S9_:
[----:B------:R-:W1:Y:S01]  /*0000*/  LDC R1, c[0x0][0x37c] ;  /* 0x0000df00ff017b82 */ /* 0x000e620000000800 */
[----:B------:R-:W2:Y:S02]  /*0010*/  S2R R0, SR_TID.X ;  /* 0x0000000000007919 */ /* 0x000ea40000002100 */
[----:B--2---:R-:W-:-:S05]  /*0020*/  SHF.R.U32.HI R0, RZ, 0x5, R0 ;  /* 0x00000005ff007819 */ /* 0x004fca0000011600 */
[----:B------:R-:W2:Y:S02]  /*0030*/  SHFL.IDX PT, R3, R0, RZ, 0x1f ;  /* 0x00001fff00037589 */ /* 0x000ea400000e0000 */
[----:B--2---:R-:W-:-:S13]  /*0040*/  ISETP.NE.AND P0, PT, R3, 0x2, PT ;  /* 0x000000020300780c */ /* 0x004fda0003f05270 */
[----:B-1----:R-:W-:Y:S05]  /*0050*/  @!P0 BRA `(.L_x_0) ;  /* 0x0000000400008947 */ /* 0x002fea0003800000 */
[----:B------:R-:W-:-:S13]  /*0060*/  ISETP.NE.AND P0, PT, R3, 0x1, PT ;  /* 0x000000010300780c */ /* 0x000fda0003f05270 */
[----:B------:R-:W-:Y:S05]  /*0070*/  @!P0 BRA `(.L_x_1) ;  /* 0x0000000000608947 */ /* 0x000fea0003800000 */
[----:B------:R-:W-:-:S13]  /*0080*/  ISETP.NE.AND P0, PT, R3, RZ, PT ;  /* 0x000000ff0300720c */ /* 0x000fda0003f05270 */
[----:B------:R-:W-:Y:S05]  /*0090*/  @P0 BRA `(.L_x_2) ;  /* 0x0000000400a80947 */ /* 0x000fea0003800000 */
[----:B------:R-:W-:Y:S01]  /*00a0*/  ELECT P0, URZ, PT ;  /* 0x0000000000ff782f */ /* 0x000fe20003800000 */
[----:B------:R-:W-:-:S12]  /*00b0*/  BSSY.RECONVERGENT B0, `(.L_x_3) ;  /* 0x0000013000007945 */ /* 0x000fd80003800200 */
[----:B------:R-:W-:Y:S05]  /*00c0*/  @!P0 BRA `(.L_x_4) ;  /* 0x0000000000448947 */ /* 0x000fea0003800000 */
[----:B------:R-:W1:Y:S02]  /*00d0*/  LDCU.64 UR4, c[0x0][0x348] ;  /* 0x00006900ff0477ac */ /* 0x000e640008000a00 */
[----:B-1----:R-:W-:Y:S02]  /*00e0*/  UIADD3 UR12, UP4, UPT, UR4, 0x40, URZ ;  /* 0x00000040040c7890 */ /* 0x002fe4000ff9e0ff */
[----:B------:R-:W-:Y:S02]  /*00f0*/  UIADD3 UR10, UP3, UPT, UR4, 0xc0, URZ ;  /* 0x000000c0040a7890 */ /* 0x000fe4000ff7e0ff */
[----:B------:R-:W-:Y:S02]  /*0100*/  UIADD3 UR8, UP2, UPT, UR4, 0x140, URZ ;  /* 0x0000014004087890 */ /* 0x000fe4000ff5e0ff */
[----:B------:R-:W-:Y:S02]  /*0110*/  UIADD3 UR6, UP1, UPT, UR4, 0x1c0, URZ ;  /* 0x000001c004067890 */ /* 0x000fe4000ff3e0ff */
[----:B------:R-:W-:-:S02]  /*0120*/  UIADD3 UR4, UP0, UPT, UR4, 0x240, URZ ;  /* 0x0000024004047890 */ /* 0x000fc4000ff1e0ff */
[----:B------:R-:W-:Y:S02]  /*0130*/  UIADD3.X UR13, UPT, UPT, URZ, UR5, URZ, UP4, !UPT ;  /* 0x00000005ff0d7290 */ /* 0x000fe4000a7fe4ff */
[----:B------:R-:W-:Y:S02]  /*0140*/  UIADD3.X UR11, UPT, UPT, URZ, UR5, URZ, UP3, !UPT ;  /* 0x00000005ff0b7290 */ /* 0x000fe40009ffe4ff */
[----:B------:R-:W-:Y:S02]  /*0150*/  UIADD3.X UR9, UPT, UPT, URZ, UR5, URZ, UP2, !UPT ;  /* 0x00000005ff097290 */ /* 0x000fe400097fe4ff */
[----:B------:R-:W-:Y:S02]  /*0160*/  UIADD3.X UR7, UPT, UPT, URZ, UR5, URZ, UP1, !UPT ;  /* 0x00000005ff077290 */ /* 0x000fe40008ffe4ff */
[----:B------:R-:W-:Y:S01]  /*0170*/  UIADD3.X UR5, UPT, UPT, URZ, UR5, URZ, UP0, !UPT ;  /* 0x00000005ff057290 */ /* 0x000fe200087fe4ff */
[----:B------:R1:W-:Y:S02]  /*0180*/  UTMACCTL.PF [UR12] ;  /* 0x000000000c0079b9 */ /* 0x0003e40008040000 */
[----:B------:R1:W-:Y:S02]  /*0190*/  UTMACCTL.PF [UR10] ;  /* 0x000000000a0079b9 */ /* 0x0003e40008040000 */
[----:B------:R1:W-:Y:S02]  /*01a0*/  UTMACCTL.PF [UR8] ;  /* 0x00000000080079b9 */ /* 0x0003e40008040000 */
[----:B------:R1:W-:Y:S02]  /*01b0*/  UTMACCTL.PF [UR6] ;  /* 0x00000000060079b9 */ /* 0x0003e40008040000 */
[----:B------:R1:W-:Y:S02]  /*01c0*/  UTMACCTL.PF [UR4] ;  /* 0x00000000040079b9 */ /* 0x0003e40008040000 */
[----:B-1----:R-:W-:Y:S01]  /*01d0*/  NOP ;  /* 0x0000000000007918 */ /* 0x002fe20000000000 */
.L_x_4:
[----:B------:R-:W-:Y:S05]  /*01e0*/  BSYNC.RECONVERGENT B0 ;  /* 0x0000000000007941 */ /* 0x000fea0003800200 */
.L_x_3:
[----:B------:R-:W-:Y:S05]  /*01f0*/  BRA `(.L_x_2) ;  /* 0x0000000400507947 */ /* 0x000fea0003800000 */
.L_x_1:
[----:B------:R-:W-:Y:S01]  /*0200*/  ELECT P0, URZ, PT ;  /* 0x0000000000ff782f */ /* 0x000fe20003800000 */
[----:B------:R-:W-:-:S12]  /*0210*/  BSSY.RECONVERGENT B0, `(.L_x_5) ;  /* 0x0000023000007945 */ /* 0x000fd80003800200 */
[----:B------:R-:W-:Y:S05]  /*0220*/  @!P0 BRA `(.L_x_6) ;  /* 0x0000000000848947 */ /* 0x000fea0003800000 */
[----:B------:R-:W1:Y:S01]  /*0230*/  S2UR UR5, SR_CgaCtaId ;  /* 0x00000000000579c3 */ /* 0x000e620000008800 */
[----:B------:R-:W-:Y:S01]  /*0240*/  UMOV UR7, 0x400 ;  /* 0x0000040000077882 */ /* 0x000fe20000000000 */
[----:B------:R-:W-:Y:S01]  /*0250*/  UMOV UR6, 0x1 ;  /* 0x0000000100067882 */ /* 0x000fe20000000000 */
[----:B------:R-:W-:Y:S02]  /*0260*/  UMOV UR4, 0x20 ;  /* 0x0000002000047882 */ /* 0x000fe40000000000 */
[----:B------:R-:W-:-:S04]  /*0270*/  UIADD3 UR8, UPT, UPT, -UR4, 0x100000, URZ ;  /* 0x0010000004087890 */ /* 0x000fc8000fffe1ff */
[----:B------:R-:W-:Y:S02]  /*0280*/  USHF.L.U32 UR9, UR8, 0xb, URZ ;  /* 0x0000000b08097899 */ /* 0x000fe400080006ff */
[----:B------:R-:W-:Y:S01]  /*0290*/  USHF.L.U32 UR8, UR8, 0x1, URZ ;  /* 0x0000000108087899 */ /* 0x000fe200080006ff */
[----:B------:R-:W-:Y:S02]  /*02a0*/  UMOV UR4, 0x80 ;  /* 0x0000008000047882 */ /* 0x000fe40000000000 */
[----:B------:R-:W-:-:S04]  /*02b0*/  UIADD3 UR10, UPT, UPT, -UR4, 0x100000, URZ ;  /* 0x00100000040a7890 */ /* 0x000fc8000fffe1ff */
[----:B------:R-:W-:Y:S02]  /*02c0*/  USHF.L.U32 UR11, UR10, 0xb, URZ ;  /* 0x0000000b0a0b7899 */ /* 0x000fe400080006ff */
[----:B------:R-:W-:Y:S02]  /*02d0*/  USHF.L.U32 UR10, UR10, 0x1, URZ ;  /* 0x000000010a0a7899 */ /* 0x000fe400080006ff */
[----:B-1----:R-:W-:Y:S02]  /*02e0*/  ULEA UR5, UR5, UR7, 0x18 ;  /* 0x0000000705057291 */ /* 0x002fe4000f8ec0ff */
[----:B------:R-:W-:-:S04]  /*02f0*/  UIADD3 UR6, UPT, UPT, -UR6, 0x100000, URZ ;  /* 0x0010000006067890 */ /* 0x000fc8000fffe1ff */
[----:B------:R-:W-:Y:S02]  /*0300*/  USHF.L.U32 UR7, UR6, 0xb, URZ ;  /* 0x0000000b06077899 */ /* 0x000fe400080006ff */
[----:B------:R-:W-:Y:S01]  /*0310*/  USHF.L.U32 UR6, UR6, 0x1, URZ ;  /* 0x0000000106067899 */ /* 0x000fe200080006ff */
[----:B------:R-:W1:Y:S11]  /*0320*/  FENCE.VIEW.ASYNC.S ;  /* 0x00000000000073c6 */ /* 0x000e760000000000 */
[----:B-1----:R1:W2:Y:S01]  /*0330*/  SYNCS.EXCH.64 URZ, [UR5+0x31800], UR6 ;  /* 0x0318000605ff75b2 */ /* 0x0022a20008000100 */
[----:B------:R1:W3:Y:S01]  /*0340*/  SYNCS.EXCH.64 URZ, [UR5+0x31820], UR6 ;  /* 0x0318200605ff75b2 */ /* 0x0002e20008000100 */
[----:B------:R1:W4:Y:S01]  /*0350*/  SYNCS.EXCH.64 URZ, [UR5+0x31840], UR8 ;  /* 0x0318400805ff75b2 */ /* 0x0003220008000100 */
[----:B------:R1:W5:Y:S01]  /*0360*/  SYNCS.EXCH.64 URZ, [UR5+0x31808], UR6 ;  /* 0x0318080605ff75b2 */ /* 0x0003620008000100 */
[----:B------:R1:W1:Y:S01]  /*0370*/  SYNCS.EXCH.64 URZ, [UR5+0x31828], UR6 ;  /* 0x0318280605ff75b2 */ /* 0x0002620008000100 */
        /* <DEDUP_REMOVED lines=11> */
[----:B------:R-:W-:Y:S01]  /*0430*/  NOP ;  /* 0x0000000000007918 */ /* 0x000fe20000000000 */
.L_x_6:
[----:B-1----:R-:W-:Y:S05]  /*0440*/  BSYNC.RECONVERGENT B0 ;  /* 0x0000000000007941 */ /* 0x002fea0003800200 */
.L_x_5:
[----:B------:R-:W-:Y:S05]  /*0450*/  BRA `(.L_x_2) ;  /* 0x0000000000b87947 */ /* 0x000fea0003800000 */
.L_x_0:
[----:B------:R-:W1:Y:S01]  /*0460*/  S2UR UR6, SR_CgaCtaId ;  /* 0x00000000000679c3 */ /* 0x000e620000008800 */
[----:B------:R-:W-:Y:S01]  /*0470*/  NOP ;  /* 0x0000000000007918 */ /* 0x000fe20000000000 */
[----:B------:R-:W-:Y:S01]  /*0480*/  UMOV UR4, 0x40 ;  /* 0x0000004000047882 */ /* 0x000fe20000000000 */
[----:B------:R-:W-:Y:S01]  /*0490*/  UMOV UR5, 0x400 ;  /* 0x0000040000057882 */ /* 0x000fe20000000000 */
[----:B-1----:R-:W-:Y:S02]  /*04a0*/  ULEA UR4, UR6, UR4, 0x18 ;  /* 0x0000000406047291 */ /* 0x002fe4000f8ec0ff */
[----:B------:R-:W-:-:S07]  /*04b0*/  ULEA UR5, UR6, UR5, 0x18 ;  /* 0x0000000506057291 */ /* 0x000fce000f8ec0ff */
[----:B------:R-:W1:Y:S02]  /*04c0*/  LDS.U8 R0, [UR4] ;  /* 0x00000004ff007984 */ /* 0x000e640008000000 */
[----:B-1----:R-:W-:-:S13]  /*04d0*/  ISETP.NE.AND P0, PT, R0, RZ, PT ;  /* 0x000000ff0000720c */ /* 0x002fda0003f05270 */
[----:B------:R-:W-:Y:S05]  /*04e0*/  @P0 BRA `(.L_x_7) ;  /* 0x00000000007c0947 */ /* 0x000fea0003800000 */
[----:B------:R-:W-:-:S13]  /*04f0*/  ELECT P0, URZ, PT ;  /* 0x0000000000ff782f */ /* 0x000fda0003800000 */
[----:B------:R-:W-:Y:S05]  /*0500*/  @!P0 BRA `(.L_x_8) ;  /* 0x0000000000848947 */ /* 0x000fea0003800000 */
[----:B------:R-:W-:Y:S01]  /*0510*/  UMOV UR4, 0x10 ;  /* 0x0000001000047882 */ /* 0x000fe20000000000 */
[----:B------:R-:W-:-:S04]  /*0520*/  IMAD.MOV.U32 R2, RZ, RZ, 0xffff ;  /* 0x0000ffffff027424 */ /* 0x000fc800078e00ff */
[----:B------:R-:W-:Y:S04]  /*0530*/  DEPBAR.LE SB1, 0x36 ;  /* 0x00009d800000791a */ /* 0x000fe80000000000 */
[----:B------:R-:W1:Y:S02]  /*0540*/  UTCATOMSWS.FIND_AND_SET.ALIGN UP0, UR4, UR4 ;  /* 0x00000004000475e3 */ /* 0x000e640008000800 */
[----:B-1----:R-:W-:Y:S01]  /*0550*/  PLOP3.LUT P0, PT, PT, PT, UP0, 0x80, 0x8 ;  /* 0x000000000008781c */ /* 0x002fe20003f0f008 */
[----:B------:R-:W-:-:S03]  /*0560*/  IMAD.U32 R7, RZ, RZ, UR4 ;  /* 0x00000004ff077e24 */ /* 0x000fc6000f8e00ff */
[----:B------:R-:W-:-:S04]  /*0570*/  SEL R0, RZ, 0xffffffff, !P0 ;  /* 0xffffffffff007807 */ /* 0x000fc80004000000 */
[----:B------:R-:W-:Y:S01]  /*0580*/  ISETP.NE.AND P0, PT, R0, RZ, PT ;  /* 0x000000ff0000720c */ /* 0x000fe20003f05270 */
[----:B------:R-:W-:-:S12]  /*0590*/  IMAD.MOV.U32 R0, RZ, RZ, 0x1 ;  /* 0x00000001ff007424 */ /* 0x000fd800078e00ff */
[----:B------:R-:W-:Y:S05]  /*05a0*/  @P0 BRA `(.L_x_9) ;  /* 0x0000000000240947 */ /* 0x000fea0003800000 */
.L_x_10:
[----:B------:R-:W-:Y:S05]  /*05b0*/  NANOSLEEP 0x64 ;  /* 0x000000640000795d */ /* 0x000fea0003800000 */
[----:B------:R-:W-:-:S05]  /*05c0*/  UMOV UR4, 0x10 ;  /* 0x0000001000047882 */ /* 0x000fca0000000000 */
[----:B------:R-:W-:Y:S04]  /*05d0*/  DEPBAR.LE SB1, 0x36 ;  /* 0x00009d800000791a */ /* 0x000fe80000000000 */
[----:B------:R-:W1:Y:S02]  /*05e0*/  UTCATOMSWS.FIND_AND_SET.ALIGN UP0, UR4, UR4 ;  /* 0x00000004000475e3 */ /* 0x000e640008000800 */
[----:B-1----:R-:W-:Y:S01]  /*05f0*/  PLOP3.LUT P0, PT, PT, PT, UP0, 0x80, 0x8 ;  /* 0x000000000008781c */ /* 0x002fe20003f0f008 */
[----:B------:R-:W-:-:S03]  /*0600*/  IMAD.U32 R7, RZ, RZ, UR4 ;  /* 0x00000004ff077e24 */ /* 0x000fc6000f8e00ff */
[----:B------:R-:W-:-:S04]  /*0610*/  SEL R4, RZ, 0xffffffff, !P0 ;  /* 0xffffffffff047807 */ /* 0x000fc80004000000 */
[----:B------:R-:W-:-:S13]  /*0620*/  ISETP.NE.AND P0, PT, R4, RZ, PT ;  /* 0x000000ff0400720c */ /* 0x000fda0003f05270 */
[----:B------:R-:W-:Y:S05]  /*0630*/  @!P0 BRA `(.L_x_10) ;  /* 0xfffffffc00dc8947 */ /* 0x000fea000383ffff */
.L_x_9:
[C---:B------:R-:W-:Y:S01]  /*0640*/  VIADD R5, R7.reuse, 0x10 ;  /* 0x0000001007057836 */ /* 0x040fe20000000000 */
[----:B------:R-:W-:Y:S01]  /*0650*/  UMOV UR4, 0x50 ;  /* 0x0000005000047882 */ /* 0x000fe20000000000 */
[----:B------:R-:W-:Y:S01]  /*0660*/  SHF.L.U32 R2, R2, R7, RZ ;  /* 0x0000000702027219 */ /* 0x000fe200000006ff */
[----:B------:R-:W-:Y:S01]  /*0670*/  ULEA UR4, UR6, UR4, 0x18 ;  /* 0x0000000406047291 */ /* 0x000fe2000f8ec0ff */
[----:B------:R-:W-:Y:S01]  /*0680*/  IMAD.SHL.U32 R7, R7, 0x20, RZ ;  /* 0x0000002007077824 */ /* 0x000fe200078e00ff */
[----:B------:R-:W-:-:S04]  /*0690*/  SHF.L.U32 R5, R0, R5, RZ ;  /* 0x0000000500057219 */ /* 0x000fc800000006ff */
[----:B------:R-:W-:-:S05]  /*06a0*/  LOP3.LUT R2, R5, R2, RZ, 0xfc, !PT ;  /* 0x0000000205027212 */ /* 0x000fca00078efcff */
[----:B------:R1:W-:Y:S04]  /*06b0*/  ATOMS.OR RZ, [UR4], R2 ;  /* 0x00000002ffff798c */ /* 0x0003e8000b000004 */
[----:B------:R1:W-:Y:S01]  /*06c0*/  STS [UR5+0x31880], R7 ;  /* 0x03188007ff007988 */ /* 0x0003e20008000805 */
[----:B------:R-:W-:Y:S05]  /*06d0*/  BRA `(.L_x_8) ;  /* 0x0000000000107947 */ /* 0x000fea0003800000 */
.L_x_7:
[----:B------:R-:W-:Y:S02]  /*06e0*/  MOV R0, 0xffffffff ;  /* 0xffffffff00007802 */ /* 0x000fe40000000f00 */
[----:B------:R-:W-:-:S03]  /*06f0*/  MOV R4, 0x720 ;  /* 0x0000072000047802 */ /* 0x000fc60000000f00 */
[----:B------:R1:W-:Y:S04]  /*0700*/  STS [UR5+0x31880], R0 ;  /* 0x03188000ff007988 */ /* 0x0003e80008000805 */
[----:B-1----:R-:W-:Y:S05]  /*0710*/  CALL.REL.NOINC `($__internal_1_$__cuda_sm10x_tcgen05_guardrail_trap_phase_invalid_during_alloc) ;  /* 0x0000005000a47944 */ /* 0x002fea0003c00000 */
.L_x_8:
[----:B------:R-:W-:Y:S05]  /*0720*/  WARPSYNC.ALL ;  /* 0x0000000000007948 */ /* 0x000fea0003800000 */
[----:B------:R-:W-:Y:S01]  /*0730*/  NOP ;  /* 0x0000000000007918 */ /* 0x000fe20000000000 */
.L_x_2:
[----:B------:R-:W1:Y:S01]  /*0740*/  LDC R0, c[0x0][0x388] ;  /* 0x0000e200ff007b82 */ /* 0x000e620000000800 */
[----:B------:R-:W5:Y:S07]  /*0750*/  S2R R21, SR_LANEID ;  /* 0x0000000000157919 */ /* 0x000f6e0000000000 */
[----:B--2345:R-:W-:Y:S01]  /*0760*/  BAR.SYNC.DEFER_BLOCKING 0x0 ;  /* 0x0000000000007b1d */ /* 0x03cfe20000010000 */
[----:B------:R-:W-:Y:S01]  /*0770*/  ISETP.NE.AND P0, PT, R3, RZ, PT ;  /* 0x000000ff0300720c */ /* 0x000fe20003f05270 */
[----:B-1----:R-:W-:-:S05]  /*0780*/  VIADD R0, R0, 0x7f ;  /* 0x0000007f00007836 */ /* 0x002fca0000000000 */
[----:B------:R-:W-:-:S05]  /*0790*/  SHF.R.U32.HI R31, RZ, 0x7, R0 ;  /* 0x00000007ff1f7819 */ /* 0x000fca0000011600 */
[----:B------:R-:W-:Y:S02]  /*07a0*/  IMAD.SHL.U32 R22, R31, 0x20, RZ ;  /* 0x000000201f167824 */ /* 0x000fe400078e00ff */
[----:B------:R-:W-:Y:S05]  /*07b0*/  @!P0 BRA `(.L_x_11) ;  /* 0x0000001000508947 */ /* 0x000fea0003800000 */
[----:B------:R-:W-:Y:S01]  /*07c0*/  ISETP.NE.AND P0, PT, R3, 0x1, PT ;  /* 0x000000010300780c */ /* 0x000fe20003f05270 */
[----:B------:R-:W1:-:S12]  /*07d0*/  S2UR UR5, SR_CgaCtaId ;  /* 0x00000000000579c3 */ /* 0x000e580000008800 */
[----:B------:R-:W-:Y:S05]  /*07e0*/  @!P0 BRA `(.L_x_12) ;  /* 0x0000000400948947 */ /* 0x000fea0003800000 */
[----:B------:R-:W-:-:S13]  /*07f0*/  ISETP.NE.AND P0, PT, R3, 0x2, PT ;  /* 0x000000020300780c */ /* 0x000fda0003f05270 */
[----:B------:R-:W-:Y:S05]  /*0800*/  @P0 BRA `(.L_x_13) ;  /* 0x0000002800e00947 */ /* 0x000fea0003800000 */
[----:B------:R-:W2:Y:S02]  /*0810*/  S2UR UR4, SR_CTAID.X ;  /* 0x00000000000479c3 */ /* 0x000ea40000002500 */
[----:B--2---:R-:W-:-:S13]  /*0820*/  ISETP.LE.U32.AND P0, PT, R22, UR4, PT ;  /* 0x0000000416007c0c */ /* 0x004fda000bf03070 */
[----:B-1----:R-:W-:Y:S05]  /*0830*/  @P0 EXIT ;  /* 0x000000000000094d */ /* 0x002fea0003800000 */
[--C-:B------:R-:W-:Y:S01]  /*0840*/  SHF.R.U32.HI R20, RZ, 0x3, R21.reuse ;  /* 0x00000003ff147819 */ /* 0x100fe20000011615 */
[----:B------:R-:W-:Y:S01]  /*0850*/  ULOP3.LUT UR4, URZ, UR4, URZ, 0x33, !UPT ;  /* 0x00000004ff047292 */ /* 0x000fe2000f8e33ff */
[----:B------:R-:W-:Y:S02]  /*0860*/  HFMA2 R15, -RZ, RZ, 0, 0 ;  /* 0x00000000ff0f7431 */ /* 0x000fe400000001ff */
[----:B------:R-:W-:Y:S01]  /*0870*/  IMAD.MOV.U32 R16, RZ, RZ, RZ ;  /* 0x000000ffff107224 */ /* 0x000fe200078e00ff */
[C---:B------:R-:W-:Y:S01]  /*0880*/  LOP3.LUT R6, R20.reuse, 0x1, RZ, 0x3c, !PT ;  /* 0x0000000114067812 */ /* 0x040fe200078e3cff */
[C---:B------:R-:W-:Y:S01]  /*0890*/  IMAD.SHL.U32 R0, R20.reuse, 0x20, RZ ;  /* 0x0000002014007824 */ /* 0x040fe200078e00ff */
[----:B------:R-:W-:Y:S01]  /*08a0*/  LOP3.LUT R18, R20, 0x2, RZ, 0x3c, !PT ;  /* 0x0000000214127812 */ /* 0x000fe200078e3cff */
[----:B------:R-:W-:Y:S01]  /*08b0*/  VIADD R25, R22, UR4 ;  /* 0x0000000416197c36 */ /* 0x000fe20008000000 */
[----:B------:R-:W-:Y:S01]  /*08c0*/  LOP3.LUT R4, R20, 0x3, RZ, 0x3c, !PT ;  /* 0x0000000314047812 */ /* 0x000fe200078e3cff */
[----:B------:R-:W-:Y:S01]  /*08d0*/  IMAD R20, R21, 0x4, R20 ;  /* 0x0000000415147824 */ /* 0x000fe200078e0214 */
[C---:B------:R-:W-:Y:S01]  /*08e0*/  LOP3.LUT R2, R0.reuse, 0x20, RZ, 0x3c, !PT ;  /* 0x0000002000027812 */ /* 0x040fe200078e3cff */
[----:B------:R-:W-:Y:S01]  /*08f0*/  IMAD.HI.U32 R25, R25, -0xf0f0f0f, RZ ;  /* 0xf0f0f0f119197827 */ /* 0x000fe200078e00ff */
[C---:B------:R-:W-:Y:S01]  /*0900*/  LOP3.LUT R22, R0.reuse, 0x40, RZ, 0x3c, !PT ;  /* 0x0000004000167812 */ /* 0x040fe200078e3cff */
[----:B------:R-:W-:Y:S01]  /*0910*/  UMOV UR5, URZ ;  /* 0x000000ff00057c82 */ /* 0x000fe20008000000 */
[CC--:B------:R-:W-:Y:S01]  /*0920*/  IADD3 R24, PT, PT, R0.reuse, R21.reuse, RZ ;  /* 0x0000001500187210 */ /* 0x0c0fe20007ffe0ff */
[C---:B------:R-:W-:Y:S01]  /*0930*/  IMAD R19, R21.reuse, 0x4, R6 ;  /* 0x0000000415137824 */ /* 0x040fe200078e0206 */
[----:B------:R-:W-:Y:S01]  /*0940*/  LOP3.LUT R0, R0, 0x60, RZ, 0x3c, !PT ;  /* 0x0000006000007812 */ /* 0x000fe200078e3cff */
[C---:B------:R-:W-:Y:S01]  /*0950*/  IMAD R18, R21.reuse, 0x4, R18 ;  /* 0x0000000415127824 */ /* 0x040fe200078e0212 */
[----:B------:R-:W-:Y:S01]  /*0960*/  LEA R17, R21, R4, 0x2 ;  /* 0x0000000415117211 */ /* 0x000fe200078e10ff */
[----:B------:R-:W-:Y:S01]  /*0970*/  IMAD.IADD R23, R2, 0x1, R21 ;  /* 0x0000000102177824 */ /* 0x000fe200078e0215 */
[----:B------:R-:W-:Y:S01]  /*0980*/  SHF.R.U32.HI R25, RZ, 0x7, R25 ;  /* 0x00000007ff197819 */ /* 0x000fe20000011619 */
[----:B------:R-:W-:Y:S01]  /*0990*/  IMAD.IADD R22, R22, 0x1, R21 ;  /* 0x0000000116167824 */ /* 0x000fe200078e0215 */
[----:B------:R-:W-:-:S07]  /*09a0*/  IADD3 R21, PT, PT, R0, R21, RZ ;  /* 0x0000001500157210 */ /* 0x000fce0007ffe0ff */
.L_x_17:
[----:B-1----:R-:W1:Y:S01]  /*09b0*/  S2R R0, SR_CgaCtaId ;  /* 0x0000000000007919 */ /* 0x002e620000008800 */
[----:B------:R-:W-:Y:S01]  /*09c0*/  MOV R3, 0x400 ;  /* 0x0000040000037802 */ /* 0x000fe20000000f00 */
[----:B------:R-:W-:-:S03]  /*09d0*/  UMOV UR4, URZ ;  /* 0x000000ff00047c82 */ /* 0x000fc60008000000 */
[----:B-1----:R-:W-:-:S07]  /*09e0*/  LEA R0, R0, R3, 0x18 ;  /* 0x0000000300007211 */ /* 0x002fce00078ec0ff */
.L_x_16:
[----:B-1----:R-:W-:Y:S01]  /*09f0*/  LEA R2, R15, R0, 0x3 ;  /* 0x000000000f027211 */ /* 0x002fe200078e18ff */
[----:B------:R-:W-:Y:S01]  /*0a00*/  ULOP3.LUT UP0, URZ, UR4, 0x3, URZ, 0xc0, !UPT ;  /* 0x0000000304ff7892 */ /* 0x000fe2000f80c0ff */
[----:B------:R-:W-:-:S04]  /*0a10*/  SHF.L.U32 R5, R16, 0x1f, RZ ;  /* 0x0000001f10057819 */ /* 0x000fc800000006ff */
[----:B------:R-:W1:Y:S02]  /*0a20*/  SYNCS.PHASECHK.TRANS64.TRYWAIT P0, [R2+URZ+0x31800], R5 ;  /* 0x03180005020075a7 */ /* 0x000e6400080011ff */
[----:B-1----:R-:W-:Y:S05]  /*0a30*/  @!P0 BRA `(.L_x_14) ;  /* 0x0000004400c88947 */ /* 0x002fea0003800000 */
.L_x_71:
[----:B------:R-:W-:Y:S05]  /*0a40*/  BRA.U UP0, `(.L_x_15) ;  /* 0x0000000100bc7547 */ /* 0x000fea000b800000 */
[C-C-:B------:R-:W-:Y:S02]  /*0a50*/  IMAD R26, R15.reuse, 0x200, R0.reuse ;  /* 0x000002000f1a7824 */ /* 0x140fe400078e0200 */
[----:B------:R-:W-:Y:S02]  /*0a60*/  IMAD R3, R15, 0x400, R0 ;  /* 0x000004000f037824 */ /* 0x000fe400078e0200 */
[--C-:B------:R-:W-:Y:S01]  /*0a70*/  IMAD R9, R24, 0x4, R26.reuse ;  /* 0x0000000418097824 */ /* 0x100fe200078e021a */
[-C--:B------:R-:W-:Y:S01]  /*0a80*/  LEA R8, R23, R26.reuse, 0x2 ;  /* 0x0000001a17087211 */ /* 0x080fe200078e10ff */
[--C-:B------:R-:W-:Y:S01]  /*0a90*/  IMAD R29, R22, 0x4, R26.reuse ;  /* 0x00000004161d7824 */ /* 0x100fe200078e021a */
[-C--:B------:R-:W-:Y:S01]  /*0aa0*/  LEA R27, R21, R26.reuse, 0x2 ;  /* 0x0000001a151b7211 */ /* 0x080fe200078e10ff */
[--C-:B-1----:R-:W-:Y:S01]  /*0ab0*/  IMAD R5, R19, 0x4, R26.reuse ;  /* 0x0000000413057824 */ /* 0x102fe200078e021a */
[-C--:B------:R-:W-:Y:S01]  /*0ac0*/  LEA R6, R20, R26.reuse, 0x2 ;  /* 0x0000001a14067211 */ /* 0x080fe200078e10ff */
[----:B------:R-:W1:Y:S01]  /*0ad0*/  LDS R9, [R9+0x30000] ;  /* 0x0300000009097984 */ /* 0x000e620000000800 */
[----:B------:R-:W-:Y:S01]  /*0ae0*/  LEA R4, R18, R26, 0x2 ;  /* 0x0000001a12047211 */ /* 0x000fe200078e10ff */
[----:B------:R-:W-:Y:S01]  /*0af0*/  IMAD R26, R17, 0x4, R26 ;  /* 0x00000004111a7824 */ /* 0x000fe200078e021a */
[-C--:B------:R-:W-:Y:S01]  /*0b00*/  LEA R14, R24, R3.reuse, 0x2 ;  /* 0x00000003180e7211 */ /* 0x080fe200078e10ff */
[----:B------:R-:W2:Y:S01]  /*0b10*/  LDS R8, [R8+0x30000] ;  /* 0x0300000008087984 */ /* 0x000ea20000000800 */
[--C-:B------:R-:W-:Y:S01]  /*0b20*/  IMAD R11, R23, 0x4, R3.reuse ;  /* 0x00000004170b7824 */ /* 0x100fe200078e0203 */
[----:B------:R-:W-:Y:S01]  /*0b30*/  LEA R10, R22, R3, 0x2 ;  /* 0x00000003160a7211 */ /* 0x000fe200078e10ff */
[----:B------:R-:W-:Y:S01]  /*0b40*/  IMAD R7, R21, 0x4, R3 ;  /* 0x0000000415077824 */ /* 0x000fe200078e0203 */
[----:B------:R-:W3:Y:S04]  /*0b50*/  LDS R29, [R29+0x30000] ;  /* 0x030000001d1d7984 */ /* 0x000ee80000000800 */
[----:B------:R-:W4:Y:S01]  /*0b60*/  LDS R27, [R27+0x30000] ;  /* 0x030000001b1b7984 */ /* 0x000f220000000800 */
[----:B------:R-:W-:-:S03]  /*0b70*/  NOP ;  /* 0x0000000000007918 */ /* 0x000fc60000000000 */
[----:B-1----:R1:W-:Y:S04]  /*0b80*/  STS [R6+0x30000], R9 ;  /* 0x0300000906007388 */ /* 0x0023e80000000800 */
[----:B--2---:R2:W-:Y:S04]  /*0b90*/  STS [R5+0x30000], R8 ;  /* 0x0300000805007388 */ /* 0x0045e80000000800 */
[----:B---3--:R3:W-:Y:S04]  /*0ba0*/  STS [R4+0x30000], R29 ;  /* 0x0300001d04007388 */ /* 0x0087e80000000800 */
[----:B----4-:R-:W-:Y:S04]  /*0bb0*/  STS [R26+0x30000], R27 ;  /* 0x0300001b1a007388 */ /* 0x010fe80000000800 */
[----:B------:R-:W4:Y:S04]  /*0bc0*/  LDS R13, [R14+0x30800] ;  /* 0x030800000e0d7984 */ /* 0x000f280000000800 */
[----:B------:R-:W5:Y:S04]  /*0bd0*/  LDS R12, [R11+0x30800] ;  /* 0x030800000b0c7984 */ /* 0x000f680000000800 */
[----:B------:R-:W5:Y:S01]  /*0be0*/  LDS R9, [R10+0x30800] ;  /* 0x030800000a097984 */ /* 0x000f620000000800 */
[----:B-1----:R-:W-:-:S03]  /*0bf0*/  LEA R6, R20, R3, 0x2 ;  /* 0x0000000314067211 */ /* 0x002fc600078e10ff */
[----:B------:R-:W1:Y:S01]  /*0c00*/  LDS R8, [R7+0x30800] ;  /* 0x0308000007087984 */ /* 0x000e620000000800 */
[----:B--2---:R-:W-:Y:S01]  /*0c10*/  IMAD R5, R19, 0x4, R3 ;  /* 0x0000000413057824 */ /* 0x004fe200078e0203 */
[----:B------:R-:W-:Y:S01]  /*0c20*/  NOP ;  /* 0x0000000000007918 */ /* 0x000fe20000000000 */
[-C--:B---3--:R-:W-:Y:S02]  /*0c30*/  LEA R4, R18, R3.reuse, 0x2 ;  /* 0x0000000312047211 */ /* 0x088fe400078e10ff */
[----:B------:R-:W-:Y:S01]  /*0c40*/  LEA R3, R17, R3, 0x2 ;  /* 0x0000000311037211 */ /* 0x000fe200078e10ff */
[----:B----4-:R-:W-:Y:S04]  /*0c50*/  STS [R6+0x30800], R13 ;  /* 0x0308000d06007388 */ /* 0x010fe80000000800 */
[----:B-----5:R-:W-:Y:S04]  /*0c60*/  STS [R5+0x30800], R12 ;  /* 0x0308000c05007388 */ /* 0x020fe80000000800 */
[----:B------:R-:W-:Y:S04]  /*0c70*/  STS [R4+0x30800], R9 ;  /* 0x0308000904007388 */ /* 0x000fe80000000800 */
[----:B-1----:R-:W-:Y:S04]  /*0c80*/  STS [R3+0x30800], R8 ;  /* 0x0308000803007388 */ /* 0x002fe80000000800 */
[----:B------:R-:W1:Y:S04]  /*0c90*/  LDS R27, [R14+0x30a00] ;  /* 0x030a00000e1b7984 */ /* 0x000e680000000800 */
[----:B------:R-:W2:Y:S04]  /*0ca0*/  LDS R26, [R11+0x30a00] ;  /* 0x030a00000b1a7984 */ /* 0x000ea80000000800 */
[----:B------:R-:W3:Y:S04]  /*0cb0*/  LDS R29, [R10+0x30a00] ;  /* 0x030a00000a1d7984 */ /* 0x000ee80000000800 */
[----:B------:R-:W4:Y:S01]  /*0cc0*/  LDS R28, [R7+0x30a00] ;  /* 0x030a0000071c7984 */ /* 0x000f220000000800 */
[----:B------:R-:W-:-:S03]  /*0cd0*/  NOP ;  /* 0x0000000000007918 */ /* 0x000fc60000000000 */
[----:B-1----:R5:W-:Y:S04]  /*0ce0*/  STS [R6+0x30a00], R27 ;  /* 0x030a001b06007388 */ /* 0x002be80000000800 */
[----:B--2---:R5:W-:Y:S04]  /*0cf0*/  STS [R5+0x30a00], R26 ;  /* 0x030a001a05007388 */ /* 0x004be80000000800 */
[----:B---3--:R5:W-:Y:S04]  /*0d00*/  STS [R4+0x30a00], R29 ;  /* 0x030a001d04007388 */ /* 0x008be80000000800 */
[----:B----4-:R5:W-:Y:S01]  /*0d10*/  STS [R3+0x30a00], R28 ;  /* 0x030a001c03007388 */ /* 0x010be20000000800 */
[----:B------:R1:W-:Y:S06]  /*0d20*/  MEMBAR.ALL.CTA ;  /* 0x0000000000007992 */ /* 0x0003ec0000008000 */
[----:B-1----:R-:W2:Y:S02]  /*0d30*/  FENCE.VIEW.ASYNC.S ;  /* 0x00000000000073c6 */ /* 0x002ea40000000000 */
.L_x_15:
[----:B-1----:R-:W-:Y:S01]  /*0d40*/  VIADD R2, R2, 0x31840 ;  /* 0x0003184002027836 */ /* 0x002fe20000000000 */
[C---:B------:R-:W-:Y:S01]  /*0d50*/  ISETP.NE.AND P0, PT, R15.reuse, 0x3, PT ;  /* 0x000000030f00780c */ /* 0x040fe20003f05270 */
[----:B------:R-:W-:Y:S01]  /*0d60*/  VIADD R15, R15, 0x1 ;  /* 0x000000010f0f7836 */ /* 0x000fe20000000000 */
[----:B------:R-:W-:Y:S02]  /*0d70*/  UIADD3 UR4, UPT, UPT, UR4, 0x1, URZ ;  /* 0x0000000104047890 */ /* 0x000fe4000fffe0ff */
[----:B------:R-:W-:Y:S02]  /*0d80*/  PRMT R2, RZ, 0x654, R2 ;  /* 0x00000654ff027816 */ /* 0x000fe40000000002 */
[----:B------:R-:W-:Y:S01]  /*0d90*/  SEL R15, R15, RZ, P0 ;  /* 0x000000ff0f0f7207 */ /* 0x000fe20000000000 */
[----:B------:R-:W-:Y:S01]  /*0da0*/  UISETP.NE.AND UP0, UPT, UR4, 0x10, UPT ;  /* 0x000000100400788c */ /* 0x000fe2000bf05270 */
[----:B--2---:R1:W-:Y:S02]  /*0db0*/  SYNCS.ARRIVE.TRANS64.RED.A1T0 RZ, [R2+URZ], RZ ;  /* 0x000000ff02ff79a7 */ /* 0x0043e400081004ff */
[----:B------:R-:W-:-:S04]  /*0dc0*/  ISETP.NE.AND P0, PT, R15, RZ, PT ;  /* 0x000000ff0f00720c */ /* 0x000fc80003f05270 */
[----:B-----5:R-:W-:-:S04]  /*0dd0*/  SEL R3, RZ, 0x1, P0 ;  /* 0x00000001ff037807 */ /* 0x020fc80000000000 */
[----:B------:R-:W-:Y:S01]  /*0de0*/  LOP3.LUT R16, R16, R3, RZ, 0x3c, !PT ;  /* 0x0000000310107212 */ /* 0x000fe200078e3cff */
[----:B------:R-:W-:Y:S06]  /*0df0*/  BRA.U UP0, `(.L_x_16) ;  /* 0xfffffff900fc7547 */ /* 0x000fec000b83ffff */
[----:B------:R-:W-:-:S13]  /*0e00*/  ISETP.NE.AND P0, PT, R25, UR5, PT ;  /* 0x0000000519007c0c */ /* 0x000fda000bf05270 */
[----:B------:R-:W-:Y:S05]  /*0e10*/  @!P0 EXIT ;  /* 0x000000000000894d */ /* 0x000fea0003800000 */
[----:B------:R-:W-:Y:S01]  /*0e20*/  UIADD3 UR5, UPT, UPT, UR5, 0x1, URZ ;  /* 0x0000000105057890 */ /* 0x000fe2000fffe0ff */
[----:B------:R-:W-:Y:S05]  /*0e30*/  BRA `(.L_x_17) ;  /* 0xfffffff800dc7947 */ /* 0x000fea000383ffff */
.L_x_12:
[----:B-1----:R-:W-:-:S09]  /*0e40*/  UISETP.NE.AND UP0, UPT, UR5, URZ, UPT ;  /* 0x000000ff0500728c */ /* 0x002fd2000bf05270 */
[----:B------:R-:W-:Y:S05]  /*0e50*/  BRA.U UP0, `(.L_x_13) ;  /* 0x00000025004c7547 */ /* 0x000fea000b800000 */
[----:B------:R-:W1:Y:S01]  /*0e60*/  S2UR UR4, SR_CTAID.X ;  /* 0x00000000000479c3 */ /* 0x000e620000002500 */
[----:B------:R-:W-:Y:S02]  /*0e70*/  UMOV UR8, 0x400 ;  /* 0x0000040000087882 */ /* 0x000fe40000000000 */
[----:B------:R-:W-:-:S04]  /*0e80*/  ULEA UR8, UR5, UR8, 0x18 ;  /* 0x0000000805087291 */ /* 0x000fc8000f8ec0ff */
[----:B------:R-:W-:Y:S02]  /*0e90*/  UIADD3 UR5, UPT, UPT, UR8, 0x14000, URZ ;  /* 0x0001400008057890 */ /* 0x000fe4000fffe0ff */
[----:B------:R-:W-:Y:S02]  /*0ea0*/  UIADD3 UR6, UPT, UPT, UR8, 0x4000, URZ ;  /* 0x0000400008067890 */ /* 0x000fe4000fffe0ff */
[----:B------:R-:W-:Y:S02]  /*0eb0*/  USHF.R.U32.HI UR5, URZ, 0x4, UR5 ;  /* 0x00000004ff057899 */ /* 0x000fe40008011605 */
[----:B------:R-:W-:Y:S02]  /*0ec0*/  USHF.R.U32.HI UR6, URZ, 0x4, UR6 ;  /* 0x00000004ff067899 */ /* 0x000fe40008011606 */
[----:B------:R-:W-:Y:S01]  /*0ed0*/  ULOP3.LUT UR5, UR5, 0x3fc0, URZ, 0xc0, !UPT ;  /* 0x00003fc005057892 */ /* 0x000fe2000f8ec0ff */
[----:B-1----:R-:W-:-:S13]  /*0ee0*/  ISETP.LE.U32.AND P0, PT, R22, UR4, PT ;  /* 0x0000000416007c0c */ /* 0x002fda000bf03070 */
[----:B------:R-:W-:Y:S05]  /*0ef0*/  @P0 EXIT ;  /* 0x000000000000094d */ /* 0x000fea0003800000 */
[----:B------:R-:W-:Y:S01]  /*0f00*/  ULOP3.LUT UR4, URZ, UR4, URZ, 0x33, !UPT ;  /* 0x00000004ff047292 */ /* 0x000fe2000f8e33ff */
[----:B------:R-:W-:Y:S01]  /*0f10*/  IMAD.U32 R8, RZ, RZ, UR5 ;  /* 0x00000005ff087e24 */ /* 0x000fe2000f8e00ff */
[----:B------:R-:W-:Y:S01]  /*0f20*/  ULOP3.LUT UR6, UR6, 0x3fc0, URZ, 0xc0, !UPT ;  /* 0x00003fc006067892 */ /* 0x000fe2000f8ec0ff */
[C---:B------:R-:W-:Y:S01]  /*0f30*/  ISETP.GE.U32.AND P0, PT, R21.reuse, 0x4, PT ;  /* 0x000000041500780c */ /* 0x040fe20003f06070 */
[----:B------:R-:W-:Y:S01]  /*0f40*/  IMAD.MOV.U32 R4, RZ, RZ, RZ ;  /* 0x000000ffff047224 */ /* 0x000fe200078e00ff */
[----:B------:R-:W-:Y:S01]  /*0f50*/  UMOV UR18, URZ ;  /* 0x000000ff00127c82 */ /* 0x000fe20008000000 */
[----:B------:R-:W-:Y:S01]  /*0f60*/  VIADD R3, R22, UR4 ;  /* 0x0000000416037c36 */ /* 0x000fe20008000000 */
[----:B------:R-:W-:Y:S01]  /*0f70*/  UMOV UR15, URZ ;  /* 0x000000ff000f7c82 */ /* 0x000fe20008000000 */
[C---:B------:R-:W-:Y:S01]  /*0f80*/  IMAD R8, R21.reuse, 0x700, R8 ;  /* 0x0000070015087824 */ /* 0x040fe200078e0208 */
[----:B------:R-:W-:Y:S01]  /*0f90*/  LEA R9, R21, UR6, 0xa ;  /* 0x0000000615097c11 */ /* 0x000fe2000f8e50ff */
[----:B------:R-:W-:Y:S01]  /*0fa0*/  IMAD.HI.U32 R3, R3, -0xf0f0f0f, RZ ;  /* 0xf0f0f0f103037827 */ /* 0x000fe200078e00ff */
[----:B------:R-:W-:Y:S01]  /*0fb0*/  UMOV UR6, 0x1c0 ;  /* 0x000001c000067882 */ /* 0x000fe20000000000 */
[----:B------:R-:W-:Y:S01]  /*0fc0*/  UMOV UR7, 0x1c4 ;  /* 0x000001c400077882 */ /* 0x000fe20000000000 */
[----:B------:R-:W-:Y:S01]  /*0fd0*/  SEL R9, R9, RZ, !P0 ;  /* 0x000000ff09097207 */ /* 0x000fe20004000000 */
[----:B------:R-:W-:Y:S01]  /*0fe0*/  UMOV UR4, 0x1c0 ;  /* 0x000001c000047882 */ /* 0x000fe20000000000 */
[----:B------:R-:W-:Y:S01]  /*0ff0*/  SEL R8, R8, RZ, !P0 ;  /* 0x000000ff08087207 */ /* 0x000fe20004000000 */
[----:B------:R-:W-:Y:S01]  /*1000*/  UMOV UR5, 0x1c4 ;  /* 0x000001c400057882 */ /* 0x000fe20000000000 */
[----:B------:R-:W-:-:S07]  /*1010*/  SHF.R.U32.HI R3, RZ, 0x7, R3 ;  /* 0x00000007ff037819 */ /* 0x000fce0000011603 */
.L_x_24:
[----:B------:R-:W-:Y:S01]  /*1020*/  USHF.R.U32.HI UR10, URZ, 0x1, UR18 ;  /* 0x00000001ff0a7899 */ /* 0x000fe20008011612 */
[----:B------:R-:W-:Y:S01]  /*1030*/  HFMA2 R7, -RZ, RZ, 0, 5.9604644775390625e-08 ;  /* 0x00000001ff077431 */ /* 0x000fe200000001ff */
[----:B------:R-:W-:Y:S02]  /*1040*/  USHF.L.U32 UR9, UR18, 0x3, URZ ;  /* 0x0000000312097899 */ /* 0x000fe400080006ff */
[----:B------:R-:W-:Y:S02]  /*1050*/  ULOP3.LUT UR10, UR10, 0x1, URZ, 0xc, !UPT ;  /* 0x000000010a0a7892 */ /* 0x000fe4000f8e0cff */
[----:B------:R-:W-:Y:S02]  /*1060*/  ULOP3.LUT UR9, UR9, 0x8, URZ, 0xc0, !UPT ;  /* 0x0000000809097892 */ /* 0x000fe4000f8ec0ff */
[----:B------:R-:W-:Y:S02]  /*1070*/  USHF.L.U32 UR10, UR10, 0x1f, URZ ;  /* 0x0000001f0a0a7899 */ /* 0x000fe400080006ff */
[----:B------:R-:W-:-:S02]  /*1080*/  ULOP3.LUT UR12, UR18, 0x1, URZ, 0xc0, !UPT ;  /* 0x00000001120c7892 */ /* 0x000fc4000f8ec0ff */
[----:B------:R-:W-:Y:S01]  /*1090*/  MOV R0, UR9 ;  /* 0x0000000900007c02 */ /* 0x000fe20008000f00 */
[----:B------:R-:W-:Y:S01]  /*10a0*/  UIADD3 UR9, UPT, UPT, UR8, UR9, URZ ;  /* 0x0000000908097290 */ /* 0x000fe2000fffe0ff */
[----:B------:R-:W-:Y:S01]  /*10b0*/  MOV R5, UR10 ;  /* 0x0000000a00057c02 */ /* 0x000fe20008000f00 */
[----:B------:R-:W-:Y:S02]  /*10c0*/  UIMAD UR12, UR12, 0xe0, URZ ;  /* 0x000000e00c0c78a4 */ /* 0x000fe4000f8e02ff */
[----:B------:R-:W-:Y:S01]  /*10d0*/  UIADD3 UR11, UPT, UPT, UR9, 0x31860, URZ ;  /* 0x00031860090b7890 */ /* 0x000fe2000fffe0ff */
[----:B------:R-:W1:Y:S02]  /*10e0*/  SYNCS.PHASECHK.TRANS64.TRYWAIT P0, [R0+UR8+0x31870], R5 ;  /* 0x03187005000075a7 */ /* 0x000e640008001108 */
[----:B-1----:R-:W-:Y:S09]  /*10f0*/  @!P0 BRA `(.L_x_18) ;  /* 0x0000004000308947 */ /* 0x002ff20003800000 */
.L_x_73:
[----:B------:R-:W-:Y:S01]  /*1100*/  NOP ;  /* 0x0000000000007918 */ /* 0x000fe20000000000 */
[----:B------:R-:W-:Y:S01]  /*1110*/  UMOV UR17, 0xe ;  /* 0x0000000e00117882 */ /* 0x000fe20000000000 */
[----:B------:R-:W-:-:S05]  /*1120*/  UMOV UR16, 0xfffffff0 ;  /* 0xfffffff000107882 */ /* 0x000fca0000000000 */
.L_x_23:
[----:B------:R-:W-:Y:S01]  /*1130*/  ULEA UR13, UR15, UR8, 0x3 ;  /* 0x000000080f0d7291 */ /* 0x000fe2000f8e18ff */
[----:B-1----:R-:W-:Y:S01]  /*1140*/  SHF.L.U32 R11, R4, 0x1f, RZ ;  /* 0x0000001f040b7819 */ /* 0x002fe200000006ff */
[----:B------:R-:W-:Y:S01]  /*1150*/  UIADD3 UR14, UPT, UPT, UR16, 0x10, URZ ;  /* 0x00000010100e7890 */ /* 0x000fe2000fffe0ff */
[----:B------:R-:W-:Y:S03]  /*1160*/  MOV R0, UR15 ;  /* 0x0000000f00007c02 */ /* 0x000fe60008000f00 */
[----:B------:R-:W-:Y:S03]  /*1170*/  ULOP3.LUT UP0, UR14, UR14, 0x2, URZ, 0xc0, !UPT ;  /* 0x000000020e0e7892 */ /* 0x000fe6000f80c0ff */
[----:B------:R-:W1:Y:S02]  /*1180*/  SYNCS.PHASECHK.TRANS64.TRYWAIT P0, [UR13+0x31840], R11 ;  /* 0x0318400bff0075a7 */ /* 0x000e64000800110d */
[----:B-12---:R-:W-:Y:S07]  /*1190*/  @!P0 BRA `(.L_x_19) ;  /* 0x0000004000288947 */ /* 0x006fee0003800000 */
.L_x_75:
[----:B------:R-:W-:Y:S01]  /*11a0*/  NOP ;  /* 0x0000000000007918 */ /* 0x000fe20000000000 */
[----:B------:R-:W-:Y:S05]  /*11b0*/  BRA.U UP0, `(.L_x_20) ;  /* 0x0000000100487547 */ /* 0x000fea000b800000 */
[----:B------:R-:W-:Y:S02]  /*11c0*/  ULEA UR19, UR15, UR8, 0x9 ;  /* 0x000000080f137291 */ /* 0x000fe4000f8e48ff */
[----:B------:R-:W-:Y:S02]  /*11d0*/  ULEA UR9, UR15, UR8, 0xa ;  /* 0x000000080f097291 */ /* 0x000fe4000f8e50ff */
[----:B------:R-:W-:Y:S02]  /*11e0*/  UIADD3 UR19, UPT, UPT, UR19, 0x30000, URZ ;  /* 0x0003000013137890 */ /* 0x000fe4000fffe0ff */
[----:B------:R-:W-:Y:S02]  /*11f0*/  UIADD3 UR10, UPT, UPT, UR9, 0x30800, URZ ;  /* 0x00030800090a7890 */ /* 0x000fe4000fffe0ff */
[----:B------:R-:W-:Y:S02]  /*1200*/  UIADD3 UR9, UPT, UPT, UR9, 0x30a00, URZ ;  /* 0x00030a0009097890 */ /* 0x000fe4000fffe0ff */
[----:B------:R-:W-:Y:S02]  /*1210*/  USHF.R.U32.HI UR19, URZ, 0x4, UR19 ;  /* 0x00000004ff137899 */ /* 0x000fe40008011613 */
[----:B------:R-:W-:Y:S02]  /*1220*/  USHF.R.U32.HI UR10, URZ, 0x4, UR10 ;  /* 0x00000004ff0a7899 */ /* 0x000fe4000801160a */
[----:B------:R-:W-:Y:S02]  /*1230*/  USHF.R.U32.HI UR9, URZ, 0x4, UR9 ;  /* 0x00000004ff097899 */ /* 0x000fe40008011609 */
[----:B------:R-:W-:Y:S02]  /*1240*/  ULOP3.LUT UR20, UR19, 0x3fe0, URZ, 0xc0, !UPT ;  /* 0x00003fe013147892 */ /* 0x000fe4000f8ec0ff */
[----:B------:R-:W-:Y:S02]  /*1250*/  ULOP3.LUT UR22, UR10, 0x3fc0, URZ, 0xc0, !UPT ;  /* 0x00003fc00a167892 */ /* 0x000fe4000f8ec0ff */
[----:B------:R-:W-:Y:S01]  /*1260*/  ULOP3.LUT UR24, UR9, 0x3fe0, URZ, 0xc0, !UPT ;  /* 0x00003fe009187892 */ /* 0x000fe2000f8ec0ff */
[----:B------:R-:W-:Y:S01]  /*1270*/  UMOV UR21, 0x4008 ;  /* 0x0000400800157882 */ /* 0x000fe20000000000 */
[----:B------:R-:W-:Y:S01]  /*1280*/  UMOV UR23, 0x4008 ;  /* 0x0000400800177882 */ /* 0x000fe20000000000 */
[----:B------:R-:W-:Y:S02]  /*1290*/  UMOV UR25, 0x4008 ;  /* 0x0000400800197882 */ /* 0x000fe40000000000 */
[----:B------:R2:W-:Y:S02]  /*12a0*/  UTCCP.T.S.4x32dp128bit tmem[0x1c0], gdesc[UR20] ;  /* 0x0001c014ff0079e7 */ /* 0x0005e40009100000 */
[----:B------:R2:W-:Y:S02]  /*12b0*/  UTCCP.T.S.4x32dp128bit tmem[0x1c4], gdesc[UR22] ;  /* 0x0001c416ff0079e7 */ /* 0x0005e40009100000 */
[----:B------:R2:W-:Y:S01]  /*12c0*/  UTCCP.T.S.4x32dp128bit tmem[0x1c8], gdesc[UR24] ;  /* 0x0001c818ff0079e7 */ /* 0x0005e20009100000 */
[----:B------:R-:W-:Y:S02]  /*12d0*/  NOP ;  /* 0x0000000000007918 */ /* 0x000fe40000000000 */
.L_x_20:
[----:B------:R-:W-:Y:S01]  /*12e0*/  UISETP.NE.AND UP0, UPT, UR15, 0x3, UPT ;  /* 0x000000030f00788c */ /* 0x000fe2000bf05270 */
[----:B------:R-:W-:Y:S01]  /*12f0*/  SHFL.IDX PT, R5, R8, R0, 0x1f ;  /* 0x00001f0008057589 */ /* 0x000fe200000e0000 */
[----:B------:R-:W-:Y:S01]  /*1300*/  UIADD3 UR10, UPT, UPT, UR15, 0x1, URZ ;  /* 0x000000010f0a7890 */ /* 0x000fe2000fffe0ff */
[----:B------:R-:W-:Y:S03]  /*1310*/  NOP ;  /* 0x0000000000007918 */ /* 0x000fe60000000000 */
[----:B------:R-:W-:Y:S03]  /*1320*/  USEL UR10, UR10, URZ, UP0 ;  /* 0x000000ff0a0a7287 */ /* 0x000fe60008000000 */
[----:B-1----:R-:W1:Y:S01]  /*1330*/  SHFL.IDX PT, R2, R9, R0, 0x1f ;  /* 0x00001f0009027589 */ /* 0x002e6200000e0000 */
[----:B------:R-:W-:Y:S02]  /*1340*/  USHF.L.U32 UR15, UR14, 0x4, URZ ;  /* 0x000000040e0f7899 */ /* 0x000fe400080006ff */
[----:B------:R-:W-:Y:S02]  /*1350*/  ULEA UR9, UR10, UR8, 0x3 ;  /* 0x000000080a097291 */ /* 0x000fe4000f8e18ff */
[----:B------:R-:W-:Y:S01]  /*1360*/  ULEA UR14, UR14, 0x8b8, 0xd ;  /* 0x000008b80e0e7891 */ /* 0x000fe2000f8e68ff */
[----:B------:R-:W-:Y:S01]  /*1370*/  ISETP.NE.AND P0, PT, RZ, UR10, PT ;  /* 0x0000000aff007c0c */ /* 0x000fe2000bf05270 */
[----:B------:R-:W-:Y:S01]  /*1380*/  UISETP.NE.AND UP0, UPT, UR16, -0x10, UPT ;  /* 0xfffffff01000788c */ /* 0x000fe2000bf05270 */
[----:B------:R-:W-:Y:S01]  /*1390*/  IMAD.U32 R10, RZ, RZ, UR10 ;  /* 0x0000000aff0a7e24 */ /* 0x000fe2000f8e00ff */
[----:B------:R-:W-:Y:S02]  /*13a0*/  UPRMT UR15, UR15, 0x5410, UR14 ;  /* 0x000054100f0f7896 */ /* 0x000fe4000800000e */
[----:B------:R-:W-:Y:S01]  /*13b0*/  UIADD3 UR13, UPT, UPT, UR13, 0x31820, URZ ;  /* 0x000318200d0d7890 */ /* 0x000fe2000fffe0ff */
[----:B------:R-:W-:Y:S01]  /*13c0*/  UMOV UR14, URZ ;  /* 0x000000ff000e7c82 */ /* 0x000fe20008000000 */
[----:B--2---:R-:W-:Y:S01]  /*13d0*/  UMOV UR23, 0x40004040 ;  /* 0x4000404000177882 */ /* 0x004fe20000000000 */
[----:B------:R-:W-:Y:S01]  /*13e0*/  UMOV UR21, 0x40004040 ;  /* 0x4000404000157882 */ /* 0x000fe20000000000 */
[----:B------:R-:W-:Y:S01]  /*13f0*/  UMOV UR27, 0x40004040 ;  /* 0x40004040001b7882 */ /* 0x000fe20000000000 */
[----:B------:R-:W-:Y:S01]  /*1400*/  UMOV UR25, 0x40004040 ;  /* 0x4000404000197882 */ /* 0x000fe20000000000 */
[----:B------:R-:W-:Y:S01]  /*1410*/  UMOV UR31, 0x40004040 ;  /* 0x40004040001f7882 */ /* 0x000fe20000000000 */
[----:B------:R-:W-:Y:S01]  /*1420*/  UMOV UR29, 0x40004040 ;  /* 0x40004040001d7882 */ /* 0x000fe20000000000 */
[----:B------:R-:W-:Y:S01]  /*1430*/  UMOV UR35, 0x40004040 ;  /* 0x4000404000237882 */ /* 0x000fe20000000000 */
[----:B------:R-:W-:Y:S01]  /*1440*/  UMOV UR33, 0x40004040 ;  /* 0x4000404000217882 */ /* 0x000fe20000000000 */
[----:B-1----:R-:W-:Y:S02]  /*1450*/  R2UR UR22, R2 ;  /* 0x00000000021672ca */ /* 0x002fe400000e0000 */
[----:B------:R-:W-:Y:S02]  /*1460*/  R2UR UR20, R5 ;  /* 0x00000000051472ca */ /* 0x000fe400000e0000 */
[----:B------:R-:W-:Y:S04]  /*1470*/  SEL R5, RZ, 0x1, P0 ;  /* 0x00000001ff057807 */ /* 0x000fe80000000000 */
[----:B------:R-:W-:Y:S05]  /*1480*/  LOP3.LUT R4, R4, R5, RZ, 0x3c, !PT ;  /* 0x0000000504047212 */ /* 0x000fea00078e3cff */
[----:B------:R-:W-:Y:S01]  /*1490*/  UIADD3 UR26, UPT, UPT, UR22, 0x2, URZ ;  /* 0x00000002161a7890 */ /* 0x000fe2000fffe0ff */
[----:B------:R-:W-:Y:S01]  /*14a0*/  IMAD.U32 R13, R4, -0x80000000, RZ ;  /* 0x80000000040d7824 */ /* 0x000fe200078e00ff */
[----:B------:R-:W-:Y:S01]  /*14b0*/  UIADD3 UR24, UPT, UPT, UR20, 0x2, URZ ;  /* 0x0000000214187890 */ /* 0x000fe2000fffe0ff */
[----:B------:R1:W-:Y:S01]  /*14c0*/  UTCQMMA gdesc[UR22], gdesc[UR20], tmem[UR12], tmem[UR14], idesc[UR15], tmem[UR6], UP0 ;  /* 0x00060e1416007dea */ /* 0x0003e2000800030c */
[----:B------:R-:W-:Y:S02]  /*14d0*/  UIADD3 UR30, UPT, UPT, UR22, 0x4, URZ ;  /* 0x00000004161e7890 */ /* 0x000fe4000fffe0ff */
[----:B------:R-:W-:Y:S02]  /*14e0*/  UIADD3 UR28, UPT, UPT, UR20, 0x4, URZ ;  /* 0x00000004141c7890 */ /* 0x000fe4000fffe0ff */
[----:B------:R-:W-:Y:S02]  /*14f0*/  UIADD3 UR34, UPT, UPT, UR22, 0x6, URZ ;  /* 0x0000000616227890 */ /* 0x000fe4000fffe0ff */
[----:B------:R-:W-:Y:S01]  /*1500*/  UIADD3 UR32, UPT, UPT, UR20, 0x6, URZ ;  /* 0x0000000614207890 */ /* 0x000fe2000fffe0ff */
[----:B------:R1:W-:Y:S04]  /*1510*/  UTCQMMA gdesc[UR26], gdesc[UR24], tmem[UR12], tmem[UR14], idesc[UR15], tmem[UR6], UPT ;  /* 0x00060e181a007dea */ /* 0x0003e8000b80030c */
[----:B------:R1:W-:Y:S04]  /*1520*/  UTCQMMA gdesc[UR30], gdesc[UR28], tmem[UR12], tmem[UR14], idesc[UR15], tmem[UR6], UPT ;  /* 0x00060e1c1e007dea */ /* 0x0003e8000b80030c */
[----:B------:R1:W-:Y:S01]  /*1530*/  UTCQMMA gdesc[UR34], gdesc[UR32], tmem[UR12], tmem[UR14], idesc[UR15], tmem[UR6], UPT ;  /* 0x00060e2022007dea */ /* 0x0003e2000b80030c */
[----:B------:R1:W-:Y:S01]  /*1540*/  UTCBAR [UR13], URZ ;  /* 0x000000ff0d0073e9 */ /* 0x0003e200080000ff */
[----:B------:R-:W2:Y:S02]  /*1550*/  SYNCS.PHASECHK.TRANS64.TRYWAIT P0, [UR9+0x31840], R13 ;  /* 0x0318400dff0075a7 */ /* 0x000ea40008001109 */
[----:B-12---:R-:W-:Y:S05]  /*1560*/  @!P0 BRA `(.L_x_21) ;  /* 0x0000003c00508947 */ /* 0x006fea0003800000 */
.L_x_77:
[----:B------:R-:W-:Y:S01]  /*1570*/  ELECT P0, URZ, PT ;  /* 0x0000000000ff782f */ /* 0x000fe20003800000 */
[----:B------:R-:W-:Y:S01]  /*1580*/  SHFL.IDX PT, R2, R9, R10, 0x1f ;  /* 0x00001f0a09027589 */ /* 0x000fe200000e0000 */
[----:B------:R-:W-:Y:S02]  /*1590*/  UIADD3 UR9, UPT, UPT, UR9, 0x31820, URZ ;  /* 0x0003182009097890 */ /* 0x000fe4000fffe0ff */
[----:B------:R-:W-:Y:S05]  /*15a0*/  UISETP.NE.AND UP0, UPT, UR16, -0x2, UPT ;  /* 0xfffffffe1000788c */ /* 0x000fea000bf05270 */
[----:B-1----:R-:W1:Y:S01]  /*15b0*/  SHFL.IDX PT, R0, R8, R10, 0x1f ;  /* 0x00001f0a08007589 */ /* 0x002e6200000e0000 */
[----:B------:R-:W-:Y:S01]  /*15c0*/  NOP ;  /* 0x0000000000007918 */ /* 0x000fe20000000000 */
[----:B------:R-:W-:Y:S02]  /*15d0*/  NOP ;  /* 0x0000000000007918 */ /* 0x000fe40000000000 */
[C---:B------:R-:W-:Y:S01]  /*15e0*/  @P0 IMAD.SHL.U32 R5, R7.reuse, 0x2000, RZ ;  /* 0x0000200007050824 */ /* 0x040fe200078e00ff */
[----:B------:R-:W-:Y:S01]  /*15f0*/  UMOV UR21, 0x40004040 ;  /* 0x4000404000157882 */ /* 0x000fe20000000000 */
[----:B------:R-:W-:Y:S01]  /*1600*/  @P0 IMAD.SHL.U32 R6, R7, 0x10, RZ ;  /* 0x0000001007060824 */ /* 0x000fe200078e00ff */
[----:B------:R-:W-:Y:S01]  /*1610*/  UMOV UR15, 0x40004040 ;  /* 0x40004040000f7882 */ /* 0x000fe20000000000 */
[----:B------:R-:W-:Y:S01]  /*1620*/  UMOV UR27, 0x40004040 ;  /* 0x40004040001b7882 */ /* 0x000fe20000000000 */
[----:B------:R-:W-:Y:S01]  /*1630*/  @P0 LOP3.LUT R5, R5, 0x6000, RZ, 0xc0, !PT ;  /* 0x0000600005050812 */ /* 0x000fe200078ec0ff */
[----:B------:R-:W-:Y:S01]  /*1640*/  UMOV UR25, 0x40004040 ;  /* 0x4000404000197882 */ /* 0x000fe20000000000 */
[----:B------:R-:W-:Y:S01]  /*1650*/  @P0 LOP3.LUT R6, R6, 0x30, RZ, 0xc0, !PT ;  /* 0x0000003006060812 */ /* 0x000fe200078ec0ff */
[----:B------:R-:W-:Y:S01]  /*1660*/  UMOV UR31, 0x40004040 ;  /* 0x40004040001f7882 */ /* 0x000fe20000000000 */
[----:B------:R-:W-:Y:S01]  /*1670*/  @P0 LOP3.LUT R5, R5, 0x8b8, RZ, 0xfc, !PT ;  /* 0x000008b805050812 */ /* 0x000fe200078efcff */
[----:B------:R-:W-:Y:S01]  /*1680*/  UMOV UR29, 0x40004040 ;  /* 0x40004040001d7882 */ /* 0x000fe20000000000 */
[----:B------:R-:W-:Y:S01]  /*1690*/  UMOV UR35, 0x40004040 ;  /* 0x4000404000237882 */ /* 0x000fe20000000000 */
[----:B------:R-:W-:Y:S01]  /*16a0*/  UMOV UR33, 0x40004040 ;  /* 0x4000404000217882 */ /* 0x000fe20000000000 */
[----:B------:R-:W-:Y:S02]  /*16b0*/  @P0 PRMT R5, R6, 0x5410, R5 ;  /* 0x0000541006050816 */ /* 0x000fe40000000005 */
[----:B-1----:R-:W-:Y:S01]  /*16c0*/  R2UR UR14, R0 ;  /* 0x00000000000e72ca */ /* 0x002fe200000e0000 */
[----:B------:R-:W-:Y:S01]  /*16d0*/  @P0 IMAD.MOV.U32 R10, RZ, RZ, RZ ;  /* 0x000000ffff0a0224 */ /* 0x000fe200078e00ff */
[----:B------:R-:W-:Y:S02]  /*16e0*/  @P0 R2UR UR13, R5 ;  /* 0x00000000050d02ca */ /* 0x000fe400000e0000 */
[----:B------:R-:W-:Y:S02]  /*16f0*/  R2UR UR20, R2 ;  /* 0x00000000021472ca */ /* 0x000fe400000e0000 */
[----:B------:R-:W-:Y:S07]  /*1700*/  @P0 R2UR UR22, R10 ;  /* 0x000000000a1602ca */ /* 0x000fee00000e0000 */
[----:B------:R-:W-:Y:S02]  /*1710*/  UIADD3 UR24, UPT, UPT, UR14, 0x2, URZ ;  /* 0x000000020e187890 */ /* 0x000fe4000fffe0ff */
[----:B------:R-:W-:Y:S01]  /*1720*/  UIADD3 UR28, UPT, UPT, UR14, 0x4, URZ ;  /* 0x000000040e1c7890 */ /* 0x000fe2000fffe0ff */
[----:B------:R-:W-:Y:S01]  /*1730*/  IMAD.U32 R11, RZ, RZ, UR13 ;  /* 0x0000000dff0b7e24 */ /* 0x000fe2000f8e00ff */
[----:B------:R-:W-:Y:S02]  /*1740*/  UIADD3 UR26, UPT, UPT, UR20, 0x2, URZ ;  /* 0x00000002141a7890 */ /* 0x000fe4000fffe0ff */
[----:B------:R-:W-:Y:S02]  /*1750*/  UIADD3 UR30, UPT, UPT, UR20, 0x4, URZ ;  /* 0x00000004141e7890 */ /* 0x000fe4000fffe0ff */
[----:B------:R-:W-:Y:S01]  /*1760*/  @P0 R2UR UR23, R11 ;  /* 0x000000000b1702ca */ /* 0x000fe200000e0000 */
[----:B------:R-:W-:Y:S02]  /*1770*/  UIADD3 UR34, UPT, UPT, UR20, 0x6, URZ ;  /* 0x0000000614227890 */ /* 0x000fe4000fffe0ff */
[----:B------:R-:W-:Y:S10]  /*1780*/  UIADD3 UR32, UPT, UPT, UR14, 0x6, URZ ;  /* 0x000000060e207890 */ /* 0x000ff4000fffe0ff */
[----:B------:R1:W-:Y:S01]  /*1790*/  UTCQMMA gdesc[UR20], gdesc[UR14], tmem[UR12], tmem[UR22], idesc[UR23], tmem[UR4], UPT ;  /* 0x0004160e14007dea */ /* 0x0003e2000b80030c */
[----:B------:R1:W-:Y:S01]  /*17a0*/  UTCQMMA gdesc[UR26], gdesc[UR24], tmem[UR12], tmem[UR22], idesc[UR23], tmem[UR4], UPT ;  /* 0x000416181a007dea */ /* 0x0003e2000b80030c */
[----:B------:R1:W-:Y:S01]  /*17b0*/  UTCQMMA gdesc[UR30], gdesc[UR28], tmem[UR12], tmem[UR22], idesc[UR23], tmem[UR4], UPT ;  /* 0x0004161c1e007dea */ /* 0x0003e2000b80030c */
[----:B------:R1:W-:Y:S01]  /*17c0*/  UTCQMMA gdesc[UR34], gdesc[UR32], tmem[UR12], tmem[UR22], idesc[UR23], tmem[UR4], UPT ;  /* 0x0004162022007dea */ /* 0x0003e2000b80030c */
[----:B------:R1:W-:Y:S01]  /*17d0*/  UTCBAR [UR9], URZ ;  /* 0x000000ff090073e9 */ /* 0x0003e200080000ff */
[----:B------:R-:W-:Y:S05]  /*17e0*/  BRA.U UP0, `(.L_x_22) ;  /* 0x0000000100087547 */ /* 0x000fea000b800000 */
[----:B------:R2:W-:Y:S01]  /*17f0*/  UTCBAR [UR11], URZ ;  /* 0x000000ff0b0073e9 */ /* 0x0005e200080000ff */
[----:B------:R-:W-:Y:S01]  /*1800*/  NOP ;  /* 0x0000000000007918 */ /* 0x000fe20000000000 */
.L_x_22:
[----:B------:R-:W-:Y:S01]  /*1810*/  UISETP.NE.AND UP0, UPT, UR10, 0x3, UPT ;  /* 0x000000030a00788c */ /* 0x000fe2000bf05270 */
[----:B------:R-:W-:Y:S01]  /*1820*/  VIADD R7, R7, 0x2 ;  /* 0x0000000207077836 */ /* 0x000fe20000000000 */
[----:B------:R-:W-:Y:S02]  /*1830*/  UIADD3 UR10, UPT, UPT, UR10, 0x1, URZ ;  /* 0x000000010a0a7890 */ /* 0x000fe4000fffe0ff */
[----:B------:R-:W-:Y:S02]  /*1840*/  UIADD3 UR17, UPT, UPT, UR17, -0x2, URZ ;  /* 0xfffffffe11117890 */ /* 0x000fe4000fffe0ff */
[----:B-1----:R-:W-:Y:S02]  /*1850*/  USEL UR15, UR10, URZ, UP0 ;  /* 0x000000ff0a0f7287 */ /* 0x002fe40008000000 */
[----:B------:R-:W-:Y:S02]  /*1860*/  UISETP.NE.AND UP0, UPT, UR17, -0x2, UPT ;  /* 0xfffffffe1100788c */ /* 0x000fe4000bf05270 */
[----:B------:R-:W-:Y:S02]  /*1870*/  UIADD3 UR16, UPT, UPT, UR16, 0x2, URZ ;  /* 0x0000000210107890 */ /* 0x000fe4000fffe0ff */
[----:B------:R-:W-:Y:S04]  /*1880*/  ISETP.NE.AND P0, PT, RZ, UR15, PT ;  /* 0x0000000fff007c0c */ /* 0x000fe8000bf05270 */
[----:B------:R-:W-:Y:S04]  /*1890*/  SEL R5, RZ, 0x1, P0 ;  /* 0x00000001ff057807 */ /* 0x000fe80000000000 */
[----:B------:R-:W-:Y:S01]  /*18a0*/  LOP3.LUT R4, R4, R5, RZ, 0x3c, !PT ;  /* 0x0000000504047212 */ /* 0x000fe200078e3cff */
[----:B------:R-:W-:Y:S06]  /*18b0*/  BRA.U UP0, `(.L_x_23) ;  /* 0xfffffff9001c7547 */ /* 0x000fec000b83ffff */
[----:B------:R-:W-:-:S13]  /*18c0*/  ISETP.NE.AND P0, PT, R3, UR18, PT ;  /* 0x0000001203007c0c */ /* 0x000fda000bf05270 */
[----:B--2---:R-:W-:Y:S05]  /*18d0*/  @!P0 EXIT ;  /* 0x000000000000894d */ /* 0x004fea0003800000 */
[----:B------:R-:W-:Y:S01]  /*18e0*/  UIADD3 UR18, UPT, UPT, UR18, 0x1, URZ ;  /* 0x0000000112127890 */ /* 0x000fe2000fffe0ff */
[----:B------:R-:W-:Y:S11]  /*18f0*/  BRA `(.L_x_24) ;  /* 0xfffffff400c87947 */ /* 0x000ff6000383ffff */
.L_x_11:
[----:B------:R-:W-:-:S13]  /*1900*/  ELECT P0, URZ, PT ;  /* 0x0000000000ff782f */ /* 0x000fda0003800000 */
[----:B------:R-:W-:Y:S05]  /*1910*/  @!P0 BRA `(.L_x_13) ;  /* 0x00000018009c8947 */ /* 0x000fea0003800000 */
[----:B------:R-:W1:Y:S02]  /*1920*/  S2UR UR4, SR_CTAID.X ;  /* 0x00000000000479c3 */ /* 0x000e640000002500 */
[----:B-1----:R-:W-:-:S13]  /*1930*/  ISETP.LE.U32.AND P0, PT, R22, UR4, PT ;  /* 0x0000000416007c0c */ /* 0x002fda000bf03070 */
[----:B------:R-:W-:Y:S05]  /*1940*/  @P0 EXIT ;  /* 0x000000000000094d */ /* 0x000fea0003800000 */
[----:B------:R-:W1:Y:S01]  /*1950*/  S2R R0, SR_CgaCtaId ;  /* 0x0000000000007919 */ /* 0x000e620000008800 */
[----:B------:R-:W-:Y:S01]  /*1960*/  IMAD.U32 R5, RZ, RZ, UR4 ;  /* 0x00000004ff057e24 */ /* 0x000fe2000f8e00ff */
[----:B------:R-:W2:Y:S04]  /*1970*/  LDC.64 R8, c[0x0][0x348] ;  /* 0x0000d200ff087b82 */ /* 0x000ea80000000a00 */
[----:B------:R-:W-:Y:S02]  /*1980*/  LOP3.LUT R3, RZ, R5, RZ, 0x33, !PT ;  /* 0x00000005ff037212 */ /* 0x000fe400078e33ff */
[----:B------:R-:W-:-:S03]  /*1990*/  PRMT R4, R5, 0x7610, R4 ;  /* 0x0000761005047816 */ /* 0x000fc60000000004 */
[----:B------:R-:W-:Y:S01]  /*19a0*/  IMAD.IADD R2, R22, 0x1, R3 ;  /* 0x0000000116027824 */ /* 0x000fe200078e0203 */
[----:B------:R-:W-:-:S03]  /*19b0*/  MOV R3, 0x400 ;  /* 0x0000040000037802 */ /* 0x000fc60000000f00 */
[----:B------:R-:W-:-:S05]  /*19c0*/  IMAD.HI.U32 R2, R2, -0xf0f0f0f, RZ ;  /* 0xf0f0f0f102027827 */ /* 0x000fca00078e00ff */
[----:B------:R-:W-:-:S05]  /*19d0*/  SHF.R.U32.HI R2, RZ, 0x7, R2 ;  /* 0x00000007ff027819 */ /* 0x000fca0000011602 */
[----:B------:R-:W-:Y:S01]  /*19e0*/  IMAD.MOV R2, RZ, RZ, -R2 ;  /* 0x000000ffff027224 */ /* 0x000fe200078e0a02 */
[----:B-1----:R-:W-:-:S07]  /*19f0*/  LEA R0, R0, R3, 0x18 ;  /* 0x0000000300007211 */ /* 0x002fce00078ec0ff */
.L_x_41:
[----:B------:R-:W-:Y:S01]  /*1a00*/  SHF.R.U32.HI R14, RZ, 0x5, R5 ;  /* 0x00000005ff0e7819 */ /* 0x000fe20000011605 */
[----:B------:R-:W-:Y:S05]  /*1a10*/  YIELD ;  /* 0x0000000000007946 */ /* 0x000fea0003800000 */
[----:B------:R-:W-:Y:S02]  /*1a20*/  LOP3.LUT R14, R14, 0x7fffff0, RZ, 0xc0, !PT ;  /* 0x07fffff00e0e7812 */ /* 0x000fe400078ec0ff */
[----:B------:R-:W-:Y:S02]  /*1a30*/  LOP3.LUT R38, R4, 0x1ff, RZ, 0xc0, !PT ;  /* 0x000001ff04267812 */ /* 0x000fe400078ec0ff */
[----:B------:R-:W-:-:S02]  /*1a40*/  VIADDMNMX.U32 R35, R31, -R14, 0x10, PT ;  /* 0x000000101f237446 */ /* 0x000fc4000380080e */
[----:B-1234-:R-:W-:Y:S02]  /*1a50*/  MOV R6, 0x1a70 ;  /* 0x00001a7000067802 */ /* 0x01efe40000000f00 */
[----:B--2---:R-:W-:Y:S05]  /*1a60*/  CALL.REL.NOINC `($__internal_3_$__cuda_sm20_div_u16) ;  /* 0x0000003c00e87944 */ /* 0x004fea0003c00000 */
[----:B------:R-:W-:Y:S01]  /*1a70*/  IMAD.MOV.U32 R3, RZ, RZ, -0x80000000 ;  /* 0x80000000ff037424 */ /* 0x000fe200078e00ff */
[----:B------:R-:W-:Y:S01]  /*1a80*/  PRMT R35, R35, 0x9910, RZ ;  /* 0x0000991023237816 */ /* 0x000fe200000000ff */
[----:B------:R-:W-:Y:S01]  /*1a90*/  VIADD R25, R0, 0x31800 ;  /* 0x0003180000197836 */ /* 0x000fe20000000000 */
[C---:B------:R-:W-:Y:S01]  /*1aa0*/  PRMT R6, R36.reuse, 0x9910, RZ ;  /* 0x0000991024067816 */ /* 0x040fe200000000ff */
[----:B------:R-:W1:Y:S01]  /*1ab0*/  SYNCS.PHASECHK.TRANS64.TRYWAIT P4, [R0+URZ+0x31820], R3 ;  /* 0x03182003000075a7 */ /* 0x000e6200080811ff */
[----:B------:R-:W-:Y:S01]  /*1ac0*/  LOP3.LUT R10, R36, 0xffff, RZ, 0xc0, !PT ;  /* 0x0000ffff240a7812 */ /* 0x000fe200078ec0ff */
[----:B------:R-:W-:Y:S01]  /*1ad0*/  VIADD R24, R0, 0x30000 ;  /* 0x0003000000187836 */ /* 0x000fe20000000000 */
[C---:B------:R-:W-:Y:S01]  /*1ae0*/  IADD3 R36, P3, PT, R8.reuse, 0x40, RZ ;  /* 0x0000004008247810 */ /* 0x040fe20007f7e0ff */
[----:B------:R-:W-:Y:S01]  /*1af0*/  IMAD R6, R35, R6, RZ ;  /* 0x0000000623067224 */ /* 0x000fe200078e02ff */
[C---:B------:R-:W-:Y:S01]  /*1b00*/  IADD3 R32, P1, PT, R8.reuse, 0x140, RZ ;  /* 0x0000014008207810 */ /* 0x040fe20007f3e0ff */
[----:B------:R-:W-:Y:S01]  /*1b10*/  IMAD.MOV.U32 R23, RZ, RZ, 0xb580 ;  /* 0x0000b580ff177424 */ /* 0x000fe200078e00ff */
[C---:B------:R-:W-:Y:S01]  /*1b20*/  IADD3 R34, P2, PT, R8.reuse, 0xc0, RZ ;  /* 0x000000c008227810 */ /* 0x040fe20007f5e0ff */
[----:B------:R-:W-:Y:S01]  /*1b30*/  IMAD.MOV R6, RZ, RZ, -R6 ;  /* 0x000000ffff067224 */ /* 0x000fe200078e0a06 */
[----:B------:R-:W-:Y:S01]  /*1b40*/  IADD3 R28, P0, PT, R8, 0x1c0, RZ ;  /* 0x000001c0081c7810 */ /* 0x000fe20007f1e0ff */
[--C-:B------:R-:W-:Y:S01]  /*1b50*/  IMAD.X R37, RZ, RZ, R9.reuse, P3 ;  /* 0x000000ffff257224 */ /* 0x100fe200018e0609 */
[----:B------:R-:W-:Y:S01]  /*1b60*/  IADD3 R22, PT, PT, R0, 0x30800, RZ ;  /* 0x0003080000167810 */ /* 0x000fe20007ffe0ff */
[----:B------:R-:W-:Y:S01]  /*1b70*/  IMAD R10, R10, 0xe0, RZ ;  /* 0x000000e00a0a7824 */ /* 0x000fe200078e02ff */
[----:B------:R-:W-:Y:S01]  /*1b80*/  PRMT R7, R6, 0x7710, RZ ;  /* 0x0000771006077816 */ /* 0x000fe200000000ff */
[----:B------:R-:W-:Y:S01]  /*1b90*/  VIADD R6, R0, 0x14000 ;  /* 0x0001400000067836 */ /* 0x000fe20000000000 */
[----:B------:R-:W-:Y:S01]  /*1ba0*/  IADD3.X R35, PT, PT, RZ, R9, RZ, P2, !PT ;  /* 0x00000009ff237210 */ /* 0x000fe200017fe4ff */
[----:B------:R-:W-:Y:S01]  /*1bb0*/  IMAD.X R33, RZ, RZ, R9, P1 ;  /* 0x000000ffff217224 */ /* 0x000fe200008e0609 */
[----:B------:R-:W-:-:S02]  /*1bc0*/  IADD3 R7, PT, PT, R38, R7, RZ ;  /* 0x0000000726077210 */ /* 0x000fc40007ffe0ff */
[----:B------:R-:W-:Y:S02]  /*1bd0*/  IADD3.X R29, PT, PT, RZ, R9, RZ, P0, !PT ;  /* 0x00000009ff1d7210 */ /* 0x000fe400007fe4ff */
[----:B------:R-:W-:Y:S02]  /*1be0*/  LOP3.LUT R11, R7, 0xffff, RZ, 0xc0, !PT ;  /* 0x0000ffff070b7812 */ /* 0x000fe400078ec0ff */
[----:B------:R-:W-:-:S03]  /*1bf0*/  IADD3 R7, PT, PT, R0, 0x4000, RZ ;  /* 0x0000400000077810 */ /* 0x000fc60007ffe0ff */
[----:B------:R-:W-:Y:S01]  /*1c00*/  IMAD.IADD R11, R14, 0x1, R11 ;  /* 0x000000010e0b7824 */ /* 0x000fe200078e020b */
[----:B-1----:R-:W-:Y:S06]  /*1c10*/  @!P4 BRA `(.L_x_25) ;  /* 0x0000003400c0c947 */ /* 0x002fec0003800000 */
.L_x_78:
[----:B------:R-:W-:Y:S01]  /*1c20*/  IMAD.SHL.U32 R11, R11, 0x80, RZ ;  /* 0x000000800b0b7824 */ /* 0x000fe200078e00ff */
[----:B------:R-:W-:Y:S01]  /*1c30*/  R2UR UR13, R25 ;  /* 0x00000000190d72ca */ /* 0x000fe200000e0000 */
[----:B------:R-:W-:Y:S01]  /*1c40*/  UMOV UR14, URZ ;  /* 0x000000ff000e7c82 */ /* 0x000fe20008000000 */
[----:B------:R-:W-:Y:S01]  /*1c50*/  R2UR UR28, R36 ;  /* 0x00000000241c72ca */ /* 0x000fe200000e0000 */
[----:B------:R-:W-:Y:S01]  /*1c60*/  UMOV UR20, 0x0 ;  /* 0x0000000000147882 */ /* 0x000fe20000000000 */
[----:B------:R-:W-:Y:S01]  /*1c70*/  R2UR UR29, R37 ;  /* 0x00000000251d72ca */ /* 0x000fe200000e0000 */
[----:B------:R-:W-:Y:S01]  /*1c80*/  UMOV UR21, 0x10000000 ;  /* 0x1000000000157882 */ /* 0x000fe20000000000 */
[----:B------:R-:W-:Y:S01]  /*1c90*/  R2UR UR12, R7 ;  /* 0x00000000070c72ca */ /* 0x000fe200000e0000 */
[----:B------:R-:W-:Y:S01]  /*1ca0*/  UMOV UR11, URZ ;  /* 0x000000ff000b7c82 */ /* 0x000fe20008000000 */
[----:B------:R-:W-:Y:S01]  /*1cb0*/  R2UR UR15, R11 ;  /* 0x000000000b0f72ca */ /* 0x000fe200000e0000 */
[----:B------:R-:W-:Y:S01]  /*1cc0*/  UMOV UR18, UR14 ;  /* 0x0000000e00127c82 */ /* 0x000fe20008000000 */
        /* <DEDUP_REMOVED lines=9> */
[----:B------:R-:W-:Y:S01]  /*1d60*/  VIADD R21, R0, 0x8000 ;  /* 0x0000800000157836 */ /* 0x000fe20000000000 */
[----:B------:R-:W-:Y:S01]  /*1d70*/  R2UR UR25, R33 ;  /* 0x00000000211972ca */ /* 0x000fe200000e0000 */
[----:B------:R2:W-:Y:S01]  /*1d80*/  UTMALDG.2D [UR12], [UR28], desc[UR20] ;  /* 0x0000140c1c0075b4 */ /* 0x0005e20008009000 */
[----:B------:R-:W-:Y:S01]  /*1d90*/  R2UR UR8, R24 ;  /* 0x00000000180872ca */ /* 0x000fe200000e0000 */
[----:B------:R-:W-:Y:S01]  /*1da0*/  UMOV UR10, UR15 ;  /* 0x0000000f000a7c82 */ /* 0x000fe20008000000 */
[----:B------:R-:W-:Y:S01]  /*1db0*/  R2UR UR22, R28 ;  /* 0x000000001c1672ca */ /* 0x000fe200000e0000 */
[----:B------:R-:W-:Y:S01]  /*1dc0*/  VIADD R20, R0, 0x31808 ;  /* 0x0003180800147836 */ /* 0x000fe20000000000 */
[----:B------:R-:W-:Y:S01]  /*1dd0*/  R2UR UR23, R29 ;  /* 0x000000001d1772ca */ /* 0x000fe200000e0000 */
[----:B------:R-:W-:Y:S01]  /*1de0*/  UMOV UR6, UR19 ;  /* 0x0000001300067c82 */ /* 0x000fe20008000000 */
[----:B------:R-:W-:Y:S01]  /*1df0*/  R2UR UR4, R22 ;  /* 0x00000000160472ca */ /* 0x000fe200000e0000 */
[----:B------:R2:W-:Y:S01]  /*1e00*/  UTMALDG.2D [UR16], [UR26], desc[UR20] ;  /* 0x000014101a0075b4 */ /* 0x0005e20008009000 */
[----:B------:R-:W-:-:S05]  /*1e10*/  VIADD R18, R0, 0x1b000 ;  /* 0x0001b00000127836 */ /* 0x000fca0000000000 */
[----:B------:R2:W-:Y:S06]  /*1e20*/  UTMALDG.2D [UR8], [UR24], desc[UR20] ;  /* 0x00001408180075b4 */ /* 0x0005ec0008009000 */
[----:B------:R2:W-:Y:S01]  /*1e30*/  UTMALDG.2D [UR4], [UR22], desc[UR20] ;  /* 0x00001404160075b4 */ /* 0x0005e20008009000 */
[----:B------:R2:W-:Y:S01]  /*1e40*/  SYNCS.ARRIVE.TRANS64 RZ, [R0+URZ+0x31800], R23 ;  /* 0x0318001700ff79a7 */ /* 0x0005e200080000ff */
[----:B------:R-:W3:Y:S02]  /*1e50*/  SYNCS.PHASECHK.TRANS64.TRYWAIT P0, [R0+URZ+0x31828], R3 ;  /* 0x03182803000075a7 */ /* 0x000ee400080011ff */
[----:B--23--:R-:W-:Y:S05]  /*1e60*/  @!P0 BRA `(.L_x_26) ;  /* 0x0000003400488947 */ /* 0x00cfea0003800000 */
.L_x_79:
[----:B------:R-:W-:Y:S01]  /*1e70*/  R2UR UR9, R20 ;  /* 0x00000000140972ca */ /* 0x000fe200000e0000 */
[----:B------:R-:W-:Y:S01]  /*1e80*/  IMAD.MOV.U32 R19, RZ, RZ, 0xb000 ;  /* 0x0000b000ff137424 */ /* 0x000fe200078e00ff */
[----:B------:R-:W-:Y:S01]  /*1e90*/  R2UR UR16, R36 ;  /* 0x00000000241072ca */ /* 0x000fe200000e0000 */
[----:B------:R-:W-:Y:S01]  /*1ea0*/  UMOV UR14, 0x0 ;  /* 0x00000000000e7882 */ /* 0x000fe20000000000 */
[----:B------:R-:W-:Y:S01]  /*1eb0*/  R2UR UR17, R37 ;  /* 0x00000000251172ca */ /* 0x000fe200000e0000 */
[----:B------:R-:W-:Y:S01]  /*1ec0*/  UMOV UR15, 0x10000000 ;  /* 0x10000000000f7882 */ /* 0x000fe20000000000 */
[----:B------:R-:W-:Y:S01]  /*1ed0*/  R2UR UR11, R11 ;  /* 0x000000000b0b72ca */ /* 0x000fe200000e0000 */
[----:B------:R-:W-:Y:S01]  /*1ee0*/  UMOV UR10, 0x80 ;  /* 0x00000080000a7882 */ /* 0x000fe20000000000 */
[----:B------:R-:W-:Y:S01]  /*1ef0*/  R2UR UR8, R21 ;  /* 0x00000000150872ca */ /* 0x000fe200000e0000 */
[----:B------:R-:W-:Y:S01]  /*1f00*/  UMOV UR6, 0x80 ;  /* 0x0000008000067882 */ /* 0x000fe20000000000 */
[----:B------:R-:W-:Y:S01]  /*1f10*/  R2UR UR12, R34 ;  /* 0x00000000220c72ca */ /* 0x000fe200000e0000 */
[----:B------:R-:W-:Y:S01]  /*1f20*/  VIADD R17, R0, 0xc000 ;  /* 0x0000c00000117836 */ /* 0x000fe20000000000 */
[----:B------:R-:W-:Y:S01]  /*1f30*/  R2UR UR13, R35 ;  /* 0x00000000230d72ca */ /* 0x000fe200000e0000 */
[----:B------:R-:W-:Y:S01]  /*1f40*/  UMOV UR5, UR9 ;  /* 0x0000000900057c82 */ /* 0x000fe20008000000 */
[----:B------:R-:W-:Y:S01]  /*1f50*/  R2UR UR7, R10 ;  /* 0x000000000a0772ca */ /* 0x000fe200000e0000 */
[----:B------:R-:W-:Y:S01]  /*1f60*/  VIADD R16, R0, 0x31810 ;  /* 0x0003181000107836 */ /* 0x000fe20000000000 */
[----:B------:R-:W-:Y:S01]  /*1f70*/  R2UR UR4, R18 ;  /* 0x00000000120472ca */ /* 0x000fe200000e0000 */
[----:B------:R-:W-:-:S04]  /*1f80*/  VIADD R15, R0, 0x22000 ;  /* 0x00022000000f7836 */ /* 0x000fc80000000000 */
[----:B------:R2:W-:Y:S08]  /*1f90*/  UTMALDG.2D [UR8], [UR16], desc[UR14] ;  /* 0x00000e08100075b4 */ /* 0x0005f00008009000 */
[----:B------:R2:W-:Y:S01]  /*1fa0*/  UTMALDG.2D [UR4], [UR12], desc[UR14] ;  /* 0x00000e040c0075b4 */ /* 0x0005e20008009000 */
[----:B------:R2:W-:Y:S01]  /*1fb0*/  SYNCS.ARRIVE.TRANS64 RZ, [R0+URZ+0x31808], R19 ;  /* 0x0318081300ff79a7 */ /* 0x0005e200080000ff */
[----:B------:R-:W3:Y:S02]  /*1fc0*/  SYNCS.PHASECHK.TRANS64.TRYWAIT P0, [R0+URZ+0x31830], R3 ;  /* 0x03183003000075a7 */ /* 0x000ee400080011ff */
[----:B--23--:R-:W-:Y:S05]  /*1fd0*/  @!P0 BRA `(.L_x_27) ;  /* 0x0000003400088947 */ /* 0x00cfea0003800000 */
.L_x_80:
        /* <DEDUP_REMOVED lines=11> */
[----:B-1----:R-:W-:Y:S01]  /*2090*/  VIADD R13, R0, 0x31818 ;  /* 0x00031818000d7836 */ /* 0x002fe20000000000 */
[----:B------:R-:W-:Y:S01]  /*20a0*/  R2UR UR13, R35 ;  /* 0x00000000230d72ca */ /* 0x000fe200000e0000 */
[----:B------:R-:W-:Y:S01]  /*20b0*/  UMOV UR5, UR9 ;  /* 0x0000000900057c82 */ /* 0x000fe20008000000 */
[----:B------:R-:W-:Y:S01]  /*20c0*/  R2UR UR7, R10 ;  /* 0x000000000a0772ca */ /* 0x000fe200000e0000 */
[----:B------:R-:W-:Y:S01]  /*20d0*/  VIADD R12, R0, 0x29000 ;  /* 0x00029000000c7836 */ /* 0x000fe20000000000 */
[----:B------:R-:W-:-:S05]  /*20e0*/  R2UR UR4, R15 ;  /* 0x000000000f0472ca */ /* 0x000fca00000e0000 */
[----:B------:R1:W-:Y:S08]  /*20f0*/  UTMALDG.2D [UR8], [UR16], desc[UR14] ;  /* 0x00000e08100075b4 */ /* 0x0003f00008009000 */
[----:B------:R1:W-:Y:S01]  /*2100*/  UTMALDG.2D [UR4], [UR12], desc[UR14] ;  /* 0x00000e040c0075b4 */ /* 0x0003e20008009000 */
[----:B------:R1:W-:Y:S01]  /*2110*/  SYNCS.ARRIVE.TRANS64 RZ, [R0+URZ+0x31810], R19 ;  /* 0x0318101300ff79a7 */ /* 0x0003e200080000ff */
[----:B------:R-:W2:Y:S02]  /*2120*/  SYNCS.PHASECHK.TRANS64.TRYWAIT P0, [R0+URZ+0x31838], R3 ;  /* 0x03183803000075a7 */ /* 0x000ea400080011ff */
[----:B-12---:R-:W-:Y:S05]  /*2130*/  @!P0 BRA `(.L_x_28) ;  /* 0x0000003000cc8947 */ /* 0x006fea0003800000 */
.L_x_81:
        /* <DEDUP_REMOVED lines=8> */
[----:B------:R-:W-:Y:S02]  /*21c0*/  R2UR UR8, R14 ;  /* 0x000000000e0872ca */ /* 0x000fe400000e0000 */
[----:B------:R-:W-:-:S02]  /*21d0*/  R2UR UR12, R34 ;  /* 0x00000000220c72ca */ /* 0x000fc400000e0000 */
[----:B------:R-:W-:Y:S01]  /*21e0*/  R2UR UR13, R35 ;  /* 0x00000000230d72ca */ /* 0x000fe200000e0000 */
[----:B------:R-:W-:Y:S01]  /*21f0*/  UMOV UR5, UR9 ;  /* 0x0000000900057c82 */ /* 0x000fe20008000000 */
[----:B------:R-:W-:Y:S02]  /*2200*/  R2UR UR7, R10 ;  /* 0x000000000a0772ca */ /* 0x000fe400000e0000 */
[----:B------:R-:W-:-:S05]  /*2210*/  R2UR UR4, R12 ;  /* 0x000000000c0472ca */ /* 0x000fca00000e0000 */
[----:B------:R2:W-:Y:S08]  /*2220*/  UTMALDG.2D [UR8], [UR16], desc[UR14] ;  /* 0x00000e08100075b4 */ /* 0x0005f00008009000 */
[----:B------:R2:W-:Y:S01]  /*2230*/  UTMALDG.2D [UR4], [UR12], desc[UR14] ;  /* 0x00000e040c0075b4 */ /* 0x0005e20008009000 */
[----:B------:R2:W-:Y:S01]  /*2240*/  SYNCS.ARRIVE.TRANS64 RZ, [R0+URZ+0x31818], R19 ;  /* 0x0318181300ff79a7 */ /* 0x0005e200080000ff */
[----:B------:R-:W3:Y:S02]  /*2250*/  SYNCS.PHASECHK.TRANS64.TRYWAIT P0, [R0+URZ+0x31820], RZ ;  /* 0x031820ff000075a7 */ /* 0x000ee400080011ff */
[----:B--23--:R-:W-:Y:S05]  /*2260*/  @!P0 BRA `(.L_x_29) ;  /* 0x00000030009c8947 */ /* 0x00cfea0003800000 */
.L_x_82:
        /* <DEDUP_REMOVED lines=13> */
[----:B------:R-:W-:Y:S01]  /*2340*/  UMOV UR13, UR17 ;  /* 0x00000011000d7c82 */ /* 0x000fe20008000000 */
[----:B------:R-:W-:Y:S01]  /*2350*/  R2UR UR12, R6 ;  /* 0x00000000060c72ca */ /* 0x000fe200000e0000 */
[----:B------:R-:W-:Y:S01]  /*2360*/  UMOV UR9, UR17 ;  /* 0x0000001100097c82 */ /* 0x000fe20008000000 */
[----:B------:R-:W-:Y:S01]  /*2370*/  R2UR UR15, R10 ;  /* 0x000000000a0f72ca */ /* 0x000fe200000e0000 */
[----:B------:R-:W-:Y:S01]  /*2380*/  UMOV UR5, UR17 ;  /* 0x0000001100057c82 */ /* 0x000fe20008000000 */
[----:B------:R-:W-:-:S02]  /*2390*/  R2UR UR22, R32 ;  /* 0x00000000201672ca */ /* 0x000fc400000e0000 */
[----:B------:R-:W-:Y:S01]  /*23a0*/  R2UR UR23, R33 ;  /* 0x00000000211772ca */ /* 0x000fe200000e0000 */
[----:B------:R3:W-:Y:S01]  /*23b0*/  UTMALDG.2D [UR16], [UR28], desc[UR24] ;  /* 0x000018101c0075b4 */ /* 0x0007e20008009000 */
[----:B------:R-:W-:Y:S01]  /*23c0*/  R2UR UR8, R24 ;  /* 0x00000000180872ca */ /* 0x000fe200000e0000 */
[----:B------:R-:W-:Y:S01]  /*23d0*/  UMOV UR10, UR19 ;  /* 0x00000013000a7c82 */ /* 0x000fe20008000000 */
[----:B------:R-:W-:Y:S02]  /*23e0*/  R2UR UR20, R28 ;  /* 0x000000001c1472ca */ /* 0x000fe400000e0000 */
[----:B------:R-:W-:Y:S02]  /*23f0*/  R2UR UR21, R29 ;  /* 0x000000001d1572ca */ /* 0x000fe400000e0000 */
[----:B------:R-:W-:Y:S01]  /*2400*/  R2UR UR4, R22 ;  /* 0x00000000160472ca */ /* 0x000fe200000e0000 */
[----:B------:R3:W-:Y:S01]  /*2410*/  UTMALDG.2D [UR12], [UR26], desc[UR24] ;  /* 0x0000180c1a0075b4 */ /* 0x0007e20008009000 */
[----:B------:R-:W-:-:S05]  /*2420*/  UMOV UR6, UR15 ;  /* 0x0000000f00067c82 */ /* 0x000fca0008000000 */
[----:B------:R3:W-:Y:S06]  /*2430*/  UTMALDG.2D [UR8], [UR22], desc[UR24] ;  /* 0x00001808160075b4 */ /* 0x0007ec0008009000 */
[----:B------:R3:W-:Y:S01]  /*2440*/  UTMALDG.2D [UR4], [UR20], desc[UR24] ;  /* 0x00001804140075b4 */ /* 0x0007e20008009000 */
[----:B------:R3:W-:Y:S01]  /*2450*/  SYNCS.ARRIVE.TRANS64 RZ, [R0+URZ+0x31800], R23 ;  /* 0x0318001700ff79a7 */ /* 0x0007e200080000ff */
[----:B------:R-:W4:Y:S02]  /*2460*/  SYNCS.PHASECHK.TRANS64.TRYWAIT P0, [R0+URZ+0x31828], RZ ;  /* 0x031828ff000075a7 */ /* 0x000f2400080011ff */
[----:B---34-:R-:W-:Y:S05]  /*2470*/  @!P0 BRA `(.L_x_30) ;  /* 0x00000030002c8947 */ /* 0x018fea0003800000 */
.L_x_83:
        /* <DEDUP_REMOVED lines=17> */
[----:B------:R-:W5:Y:S02]  /*2590*/  SYNCS.PHASECHK.TRANS64.TRYWAIT P0, [R0+URZ+0x31830], RZ ;  /* 0x031830ff000075a7 */ /* 0x000f6400080011ff */
[----:B----45:R-:W-:Y:S05]  /*25a0*/  @!P0 BRA `(.L_x_31) ;  /* 0x0000002c00f48947 */ /* 0x030fea0003800000 */
.L_x_84:
        /* <DEDUP_REMOVED lines=17> */
[----:B------:R-:W1:Y:S02]  /*26c0*/  SYNCS.PHASECHK.TRANS64.TRYWAIT P0, [R0+URZ+0x31838], RZ ;  /* 0x031838ff000075a7 */ /* 0x000e6400080011ff */
[----:B-1---5:R-:W-:Y:S05]  /*26d0*/  @!P0 BRA `(.L_x_32) ;  /* 0x0000002c00bc8947 */ /* 0x022fea0003800000 */
.L_x_85:
        /* <DEDUP_REMOVED lines=17> */
[----:B------:R-:W1:Y:S02]  /*27f0*/  SYNCS.PHASECHK.TRANS64.TRYWAIT P0, [R0+URZ+0x31820], R3 ;  /* 0x03182003000075a7 */ /* 0x000e6400080011ff */
[----:B-1---5:R-:W-:Y:S05]  /*2800*/  @!P0 BRA `(.L_x_33) ;  /* 0x0000002c00848947 */ /* 0x022fea0003800000 */
.L_x_86:
        /* <DEDUP_REMOVED lines=31> */
[----:B------:R-:W1:Y:S02]  /*2a00*/  SYNCS.PHASECHK.TRANS64.TRYWAIT P0, [R0+URZ+0x31828], R3 ;  /* 0x03182803000075a7 */ /* 0x000e6400080011ff */
[----:B-1---5:R-:W-:Y:S05]  /*2a10*/  @!P0 BRA `(.L_x_34) ;  /* 0x0000002c001c8947 */ /* 0x022fea0003800000 */
.L_x_87:
        /* <DEDUP_REMOVED lines=19> */
.L_x_88:
        /* <DEDUP_REMOVED lines=19> */
.L_x_89:
        /* <DEDUP_REMOVED lines=19> */
.L_x_90:
        /* <DEDUP_REMOVED lines=31> */
[----:B------:R-:W1:Y:S02]  /*2fa0*/  SYNCS.PHASECHK.TRANS64.TRYWAIT P0, [R0+URZ+0x31828], RZ ;  /* 0x031828ff000075a7 */ /* 0x000e6400080011ff */
[----:B-1---5:R-:W-:Y:S05]  /*2fb0*/  @!P0 BRA `(.L_x_38) ;  /* 0x00000028001c8947 */ /* 0x022fea0003800000 */
.L_x_91:
        /* <DEDUP_REMOVED lines=19> */
.L_x_92:
        /* <DEDUP_REMOVED lines=19> */
.L_x_93:
[----:B------:R-:W-:Y:S01]  /*3220*/  VIADD R2, R2, 0x1 ;  /* 0x0000000102027836 */ /* 0x000fe20000000000 */
        /* <DEDUP_REMOVED lines=13> */
[----:B------:R-:W-:Y:S02]  /*3300*/  R2UR UR7, R10 ;  /* 0x000000000a0772ca */ /* 0x000fe400000e0000 */
[----:B------:R-:W-:-:S03]  /*3310*/  ISETP.NE.AND P0, PT, R2, 0x1, PT ;  /* 0x000000010200780c */ /* 0x000fc60003f05270 */
[----:B------:R5:W-:Y:S08]  /*3320*/  UTMALDG.2D [UR8], [UR16], desc[UR14] ;  /* 0x00000e08100075b4 */ /* 0x000bf00008009000 */
[----:B------:R5:W-:Y:S01]  /*3330*/  UTMALDG.2D [UR4], [UR12], desc[UR14] ;  /* 0x00000e040c0075b4 */ /* 0x000be20008009000 */
[----:B------:R5:W-:Y:S02]  /*3340*/  SYNCS.ARRIVE.TRANS64 RZ, [R0+URZ+0x31818], R19 ;  /* 0x0318181300ff79a7 */ /* 0x000be400080000ff */
[----:B-----5:R-:W-:Y:S05]  /*3350*/  @!P0 EXIT ;  /* 0x000000000000894d */ /* 0x020fea0003800000 */
[----:B------:R-:W-:Y:S02]  /*3360*/  IADD3 R4, PT, PT, R4, 0x88, RZ ;  /* 0x0000008804047810 */ /* 0x000fe40007ffe0ff */
[----:B------:R-:W-:Y:S01]  /*3370*/  IADD3 R5, PT, PT, R5, 0x88, RZ ;  /* 0x0000008805057810 */ /* 0x000fe20007ffe0ff */
[----:B------:R-:W-:Y:S06]  /*3380*/  BRA `(.L_x_41) ;  /* 0xffffffe4009c7947 */ /* 0x000fec000383ffff */
.L_x_13:
[----:B------:R-:W-:-:S04]  /*3390*/  LOP3.LUT R0, R3, 0xfffffffc, RZ, 0xc0, !PT ;  /* 0xfffffffc03007812 */ /* 0x000fc800078ec0ff */
[----:B------:R-:W-:-:S13]  /*33a0*/  ISETP.NE.AND P0, PT, R0, 0x4, PT ;  /* 0x000000040000780c */ /* 0x000fda0003f05270 */
[----:B-1----:R-:W-:Y:S05]  /*33b0*/  @P0 EXIT ;  /* 0x000000000000094d */ /* 0x002fea0003800000 */
[----:B------:R-:W1:Y:S01]  /*33c0*/  S2R R0, SR_CgaCtaId ;  /* 0x0000000000007919 */ /* 0x000e620000008800 */
[----:B------:R-:W-:-:S04]  /*33d0*/  MOV R5, 0x400 ;  /* 0x0000040000057802 */ /* 0x000fc80000000f00 */
[----:B-1----:R-:W-:-:S05]  /*33e0*/  LEA R0, R0, R5, 0x18 ;  /* 0x0000000500007211 */ /* 0x002fca00078ec0ff */
[----:B------:R-:W1:Y:S02]  /*33f0*/  LDS R2, [R0+0x31880] ;  /* 0x0318800000027984 */ /* 0x000e640000000800 */
[----:B-1----:R-:W-:-:S13]  /*3400*/  ISETP.NE.AND P0, PT, R2, RZ, PT ;  /* 0x000000ff0200720c */ /* 0x002fda0003f05270 */
[----:B------:R-:W-:Y:S05]  /*3410*/  @!P0 BRA `(.L_x_42) ;  /* 0x0000000000048947 */ /* 0x000fea0003800000 */
[----:B------:R-:W-:Y:S05]  /*3420*/  BPT.TRAP 0x1 ;  /* 0x000000040000795c */ /* 0x000fea0000300000 */
.L_x_42:
[----:B------:R-:W1:Y:S01]  /*3430*/  S2UR UR4, SR_CTAID.X ;  /* 0x00000000000479c3 */ /* 0x000e620000002500 */
[----:B------:R-:W-:Y:S02]  /*3440*/  IADD3 R3, PT, PT, R3, -0x4, RZ ;  /* 0xfffffffc03037810 */ /* 0x000fe40007ffe0ff */
[----:B-1----:R-:W-:-:S13]  /*3450*/  ISETP.LE.U32.AND P0, PT, R22, UR4, PT ;  /* 0x0000000416007c0c */ /* 0x002fda000bf03070 */
[----:B------:R-:W-:Y:S05]  /*3460*/  @P0 BRA `(.L_x_43) ;  /* 0x0000001800b80947 */ /* 0x000fea0003800000 */
[----:B------:R-:W-:Y:S01]  /*3470*/  IMAD.U32 R29, RZ, RZ, UR4 ;  /* 0x00000004ff1d7e24 */ /* 0x000fe2000f8e00ff */
[----:B------:R-:W-:Y:S01]  /*3480*/  MOV R20, 0xffffffff ;  /* 0xffffffff00147802 */ /* 0x000fe20000000f00 */
[----:B------:R-:W-:Y:S02]  /*3490*/  IMAD.SHL.U32 R2, R21, 0x4, RZ ;  /* 0x0000000415027824 */ /* 0x000fe400078e00ff */
[----:B------:R-:W-:Y:S01]  /*34a0*/  IMAD.SHL.U32 R30, R3, 0x800, RZ ;  /* 0x00000800031e7824 */ /* 0x000fe200078e00ff */
[----:B------:R-:W-:Y:S01]  /*34b0*/  LOP3.LUT R5, RZ, R29, RZ, 0x33, !PT ;  /* 0x0000001dff057212 */ /* 0x000fe200078e33ff */
[C---:B------:R-:W-:Y:S01]  /*34c0*/  VIADD R26, R2.reuse, 0x1 ;  /* 0x00000001021a7836 */ /* 0x040fe20000000000 */
[----:B------:R-:W-:Y:S01]  /*34d0*/  SHF.R.U32.HI R28, RZ, 0x3, R2 ;  /* 0x00000003ff1c7819 */ /* 0x000fe20000011602 */
[C---:B------:R-:W-:Y:S01]  /*34e0*/  VIADD R4, R2.reuse, 0x2 ;  /* 0x0000000202047836 */ /* 0x040fe20000000000 */
[----:B------:R-:W-:Y:S01]  /*34f0*/  IADD3 R24, PT, PT, R2, 0x3, RZ ;  /* 0x0000000302187810 */ /* 0x000fe20007ffe0ff */
[----:B------:R-:W-:Y:S01]  /*3500*/  IMAD.IADD R22, R22, 0x1, R5 ;  /* 0x0000000116167824 */ /* 0x000fe200078e0205 */
[----:B------:R-:W-:Y:S01]  /*3510*/  LOP3.LUT R5, R28, 0x3, RZ, 0xc0, !PT ;  /* 0x000000031c057812 */ /* 0x000fe200078ec0ff */
[----:B------:R-:W-:Y:S01]  /*3520*/  IMAD.MOV.U32 R21, RZ, RZ, RZ ;  /* 0x000000ffff157224 */ /* 0x000fe200078e00ff */
[----:B------:R-:W-:Y:S01]  /*3530*/  PRMT R23, R29, 0x7610, R23 ;  /* 0x000076101d177816 */ /* 0x000fe20000000017 */
[----:B------:R-:W-:Y:S01]  /*3540*/  IMAD.HI.U32 R22, R22, -0xf0f0f0f, RZ ;  /* 0xf0f0f0f116167827 */ /* 0x000fe200078e00ff */
[----:B------:R-:W-:-:S02]  /*3550*/  LOP3.LUT R26, R5, 0x5, R26, 0x78, !PT ;  /* 0x00000005051a7812 */ /* 0x000fc400078e781a */
[C---:B------:R-:W-:Y:S02]  /*3560*/  LOP3.LUT R25, R5.reuse, 0x6, R4, 0x78, !PT ;  /* 0x0000000605197812 */ /* 0x040fe400078e7804 */
[----:B------:R-:W-:Y:S02]  /*3570*/  SHF.R.U32.HI R22, RZ, 0x7, R22 ;  /* 0x00000007ff167819 */ /* 0x000fe40000011616 */
[C---:B------:R-:W-:Y:S02]  /*3580*/  LOP3.LUT R27, R5.reuse, 0x4, R2, 0xf8, !PT ;  /* 0x00000004051b7812 */ /* 0x040fe400078ef802 */
[----:B------:R-:W-:Y:S01]  /*3590*/  LOP3.LUT R24, R5, 0x7, R24, 0x78, !PT ;  /* 0x0000000705187812 */ /* 0x000fe200078e7818 */
[----:B------:R-:W-:-:S07]  /*35a0*/  IMAD.MOV R22, RZ, RZ, -R22 ;  /* 0x000000ffff167224 */ /* 0x000fce00078e0a16 */
.L_x_66:
[----:B------:R-:W-:Y:S01]  /*35b0*/  VIADD R20, R20, 0x1 ;  /* 0x0000000114147836 */ /* 0x000fe20000000000 */
[----:B------:R-:W-:Y:S05]  /*35c0*/  YIELD ;  /* 0x0000000000007946 */ /* 0x000fea0003800000 */
[----:B--2---:R-:W-:Y:S01]  /*35d0*/  IMAD.SHL.U32 R7, R20, 0x8, RZ ;  /* 0x0000000814077824 */ /* 0x004fe200078e00ff */
[----:B------:R-:W-:Y:S01]  /*35e0*/  SHF.R.U32.HI R5, RZ, 0x1, R20 ;  /* 0x00000001ff057819 */ /* 0x000fe20000011614 */
[----:B------:R-:W-:Y:S01]  /*35f0*/  VIADD R22, R22, 0x1 ;  /* 0x0000000116167836 */ /* 0x000fe20000000000 */
[----:B------:R-:W-:Y:S02]  /*3600*/  SHF.R.U32.HI R40, RZ, 0x5, R29 ;  /* 0x00000005ff287819 */ /* 0x000fe4000001161d */
[----:B------:R-:W-:-:S02]  /*3610*/  LOP3.LUT R7, R7, 0x8, RZ, 0xc0, !PT ;  /* 0x0000000807077812 */ /* 0x000fc400078ec0ff */
[----:B------:R-:W-:Y:S02]  /*3620*/  LOP3.LUT R5, R5, 0x1, RZ, 0xc0, !PT ;  /* 0x0000000105057812 */ /* 0x000fe400078ec0ff */
[----:B------:R-:W-:Y:S01]  /*3630*/  ISETP.NE.AND P1, PT, R3, RZ, PT ;  /* 0x000000ff0300720c */ /* 0x000fe20003f25270 */
[----:B------:R-:W-:Y:S01]  /*3640*/  IMAD.IADD R2, R0, 0x1, R7 ;  /* 0x0000000100027824 */ /* 0x000fe200078e0207 */
[----:B------:R-:W-:Y:S01]  /*3650*/  ISETP.NE.AND P0, PT, R22, 0x1, PT ;  /* 0x000000011600780c */ /* 0x000fe20003f05270 */
[----:B------:R-:W-:Y:S01]  /*3660*/  IMAD.U32 R5, R5, -0x80000000, RZ ;  /* 0x8000000005057824 */ /* 0x000fe200078e00ff */
[----:B------:R-:W-:-:S03]  /*3670*/  LOP3.LUT R40, R40, 0x7fffff0, RZ, 0xc0, !PT ;  /* 0x07fffff028287812 */ /* 0x000fc600078ec0ff */
[----:B------:R-:W1:Y:S02]  /*3680*/  SYNCS.PHASECHK.TRANS64.TRYWAIT P2, [R2+URZ+0x31860], R5 ;  /* 0x03186005020075a7 */ /* 0x000e6400080411ff */
[----:B-1----:R-:W-:Y:S06]  /*3690*/  @!P2 BRA `(.L_x_44) ;  /* 0x0000002000a0a947 */ /* 0x002fec0003800000 */
.L_x_95:
[----:B------:R-:W-:Y:S01]  /*36a0*/  NOP ;  /* 0x0000000000007918 */ /* 0x000fe20000000000 */
[----:B------:R-:W-:Y:S02]  /*36b0*/  LOP3.LUT R38, R23, 0x1ff, RZ, 0xc0, !PT ;  /* 0x000001ff17267812 */ /* 0x000fe400078ec0ff */
[----:B------:R-:W-:Y:S02]  /*36c0*/  LOP3.LUT R4, R20, 0x1, RZ, 0xc0, !PT ;  /* 0x0000000114047812 */ /* 0x000fe400078ec0ff */
[----:B------:R-:W-:Y:S01]  /*36d0*/  VIADDMNMX.U32 R35, R31, -R40, 0x10, PT ;  /* 0x000000101f237446 */ /* 0x000fe20003800828 */
[----:B------:R-:W-:Y:S05]  /*36e0*/  @P1 BRA `(.L_x_45) ;  /* 0x0000000000041947 */ /* 0x000fea0003800000 */
[----:B------:R-:W-:-:S04]  /*36f0*/  DEPBAR.LE SB0, 0x1 ;  /* 0x000080400000791a */ /* 0x000fc80000000000 */
.L_x_45:
[----:B------:R-:W-:Y:S02]  /*3700*/  MOV R6, 0x3720 ;  /* 0x0000372000067802 */ /* 0x000fe40000000f00 */
[----:B-1----:R-:W-:Y:S05]  /*3710*/  CALL.REL.NOINC `($__internal_3_$__cuda_sm20_div_u16) ;  /* 0x0000002000bc7944 */ /* 0x002fea0003c00000 */
[----:B------:R-:W-:Y:S05]  /*3720*/  WARPSYNC.ALL ;  /* 0x0000000000007948 */ /* 0x000fea0003800000 */
[----:B------:R-:W-:Y:S01]  /*3730*/  NOP ;  /* 0x0000000000007918 */ /* 0x000fe20000000000 */
[----:B------:R-:W-:Y:S02]  /*3740*/  ISETP.NE.AND P1, PT, R3, RZ, PT ;  /* 0x000000ff0300720c */ /* 0x000fe40003f25270 */
[----:B------:R-:W-:Y:S01]  /*3750*/  R2UR UR7, R4 ;  /* 0x00000000040772ca */ /* 0x000fe200000e0000 */
[----:B------:R-:W-:Y:S01]  /*3760*/  BAR.SYNC.DEFER_BLOCKING 0x8, 0x80 ;  /* 0x0202000000007b1d */ /* 0x000fe20000010000 */
[----:B------:R-:W-:Y:S01]  /*3770*/  IMAD R37, R21, 0x2000, R30 ;  /* 0x0000200015257824 */ /* 0x000fe200078e021e */
[----:B------:R-:W-:-:S03]  /*3780*/  PRMT R39, R36, 0x9910, RZ ;  /* 0x0000991024277816 */ /* 0x000fc600000000ff */
[----:B------:R-:W-:-:S04]  /*3790*/  IMAD R37, R28, 0x80, R37 ;  /* 0x000000801c257824 */ /* 0x000fc800078e0225 */
[--C-:B------:R-:W-:Y:S02]  /*37a0*/  IMAD R33, R27, 0x10, R37.reuse ;  /* 0x000000101b217824 */ /* 0x100fe400078e0225 */
[----:B------:R-:W-:Y:S01]  /*37b0*/  IMAD R41, R26, 0x10, R37 ;  /* 0x000000101a297824 */ /* 0x000fe200078e0225 */
[----:B------:R-:W-:-:S03]  /*37c0*/  UIMAD UR7, UR7, 0xe0, URZ ;  /* 0x000000e0070778a4 */ /* 0x000fc6000f8e02ff */
[----:B------:R-:W-:-:S06]  /*37d0*/  IMAD.IADD R41, R0, 0x1, R41 ;  /* 0x0000000100297824 */ /* 0x000fcc00078e0229 */
[----:B------:R-:W1:Y:S01]  /*37e0*/  LDTM.x8 R12, tmem[UR7] ;  /* 0x00000007000c79ee */ /* 0x000e6200081c0000 */
[----:B------:R-:W-:Y:S01]  /*37f0*/  NOP ;  /* 0x0000000000007918 */ /* 0x000fe20000000000 */
[----:B-1----:R-:W1:Y:S01]  /*3800*/  LDTM.x8 R4, tmem[UR7+0x8] ;  /* 0x00000807000479ee */ /* 0x002e6200081c0000 */
[----:B------:R-:W-:Y:S02]  /*3810*/  F2FP.BF16.F32.PACK_AB R12, R13, R12 ;  /* 0x0000000c0d0c723e */ /* 0x000fe400000010ff */
[----:B------:R-:W-:Y:S02]  /*3820*/  F2FP.BF16.F32.PACK_AB R13, R15, R14 ;  /* 0x0000000e0f0d723e */ /* 0x000fe400000010ff */
[----:B------:R-:W-:Y:S01]  /*3830*/  F2FP.BF16.F32.PACK_AB R14, R17, R16 ;  /* 0x00000010110e723e */ /* 0x000fe200000010ff */
[----:B------:R-:W-:Y:S01]  /*3840*/  IMAD.IADD R16, R0, 0x1, R33 ;  /* 0x0000000100107824 */ /* 0x000fe200078e0221 */
[----:B------:R-:W-:Y:S02]  /*3850*/  F2FP.BF16.F32.PACK_AB R15, R19, R18 ;  /* 0x00000012130f723e */ /* 0x000fe400000010ff */
[----:B-1----:R-:W-:-:S02]  /*3860*/  F2FP.BF16.F32.PACK_AB R32, R5, R4 ;  /* 0x000000040520723e */ /* 0x002fc400000010ff */
[----:B------:R-:W-:Y:S01]  /*3870*/  PRMT R4, R35, 0x9910, RZ ;  /* 0x0000991023047816 */ /* 0x000fe200000000ff */
[----:B------:R1:W-:Y:S01]  /*3880*/  STS.128 [R16], R12 ;  /* 0x0000000c10007388 */ /* 0x0003e20000000c00 */
[----:B------:R-:W-:Y:S01]  /*3890*/  NOP ;  /* 0x0000000000007918 */ /* 0x000fe20000000000 */
[----:B------:R-:W-:Y:S02]  /*38a0*/  F2FP.BF16.F32.PACK_AB R33, R7, R6 ;  /* 0x000000060721723e */ /* 0x000fe400000010ff */
[----:B------:R-:W-:Y:S01]  /*38b0*/  F2FP.BF16.F32.PACK_AB R34, R9, R8 ;  /* 0x000000080922723e */ /* 0x000fe200000010ff */
[----:B------:R-:W-:Y:S01]  /*38c0*/  IMAD R39, R39, R4, RZ ;  /* 0x0000000427277224 */ /* 0x000fe200078e02ff */
[----:B------:R-:W-:-:S03]  /*38d0*/  F2FP.BF16.F32.PACK_AB R35, R11, R10 ;  /* 0x0000000a0b23723e */ /* 0x000fc600000010ff */
[----:B------:R-:W-:Y:S02]  /*38e0*/  IMAD.MOV R39, RZ, RZ, -R39 ;  /* 0x000000ffff277224 */ /* 0x000fe400078e0a27 */
[----:B------:R2:W-:Y:S03]  /*38f0*/  STS.128 [R41], R32 ;  /* 0x0000002029007388 */ /* 0x0005e60000000c00 */
[----:B------:R-:W-:-:S05]  /*3900*/  PRMT R39, R39, 0x7710, RZ ;  /* 0x0000771027277816 */ /* 0x000fca00000000ff */
[----:B------:R-:W-:-:S05]  /*3910*/  IMAD.IADD R39, R38, 0x1, R39 ;  /* 0x0000000126277824 */ /* 0x000fca00078e0227 */
[----:B------:R-:W-:-:S05]  /*3920*/  LOP3.LUT R39, R39, 0xffff, RZ, 0xc0, !PT ;  /* 0x0000ffff27277812 */ /* 0x000fca00078ec0ff */
[----:B------:R-:W-:Y:S01]  /*3930*/  IMAD.IADD R40, R40, 0x1, R39 ;  /* 0x0000000128287824 */ /* 0x000fe200078e0227 */
[----:B-1----:R-:W1:Y:S01]  /*3940*/  LDTM.x8 R12, tmem[UR7+0x10] ;  /* 0x00001007000c79ee */ /* 0x002e6200081c0000 */
[----:B------:R-:W-:Y:S01]  /*3950*/  NOP ;  /* 0x0000000000007918 */ /* 0x000fe20000000000 */
[----:B-1----:R-:W1:Y:S01]  /*3960*/  LDTM.x8 R4, tmem[UR7+0x18] ;  /* 0x00001807000479ee */ /* 0x002e6200081c0000 */
[----:B--2---:R-:W-:Y:S01]  /*3970*/  LOP3.LUT R32, R36, 0xffff, RZ, 0xc0, !PT ;  /* 0x0000ffff24207812 */ /* 0x004fe200078ec0ff */
[----:B------:R-:W-:-:S04]  /*3980*/  IMAD.SHL.U32 R33, R40, 0x80, RZ ;  /* 0x0000008028217824 */ /* 0x000fc800078e00ff */
[----:B------:R-:W-:Y:S01]  /*3990*/  IMAD R32, R32, 0xe0, RZ ;  /* 0x000000e020207824 */ /* 0x000fe200078e02ff */
[----:B------:R-:W-:Y:S02]  /*39a0*/  F2FP.BF16.F32.PACK_AB R12, R13, R12 ;  /* 0x0000000c0d0c723e */ /* 0x000fe400000010ff */
[----:B------:R-:W-:Y:S02]  /*39b0*/  F2FP.BF16.F32.PACK_AB R13, R15, R14 ;  /* 0x0000000e0f0d723e */ /* 0x000fe400000010ff */
[----:B------:R-:W-:Y:S01]  /*39c0*/  F2FP.BF16.F32.PACK_AB R14, R17, R16 ;  /* 0x00000010110e723e */ /* 0x000fe200000010ff */
[--C-:B------:R-:W-:Y:S01]  /*39d0*/  IMAD R17, R25, 0x10, R37.reuse ;  /* 0x0000001019117824 */ /* 0x100fe200078e0225 */
[----:B------:R-:W-:Y:S01]  /*39e0*/  F2FP.BF16.F32.PACK_AB R15, R19, R18 ;  /* 0x00000012130f723e */ /* 0x000fe200000010ff */
[----:B------:R-:W-:Y:S01]  /*39f0*/  IMAD R37, R24, 0x10, R37 ;  /* 0x0000001018257824 */ /* 0x000fe200078e0225 */
[----:B-1----:R-:W-:Y:S01]  /*3a00*/  F2FP.BF16.F32.PACK_AB R4, R5, R4 ;  /* 0x000000040504723e */ /* 0x002fe200000010ff */
[C---:B------:R-:W-:Y:S01]  /*3a10*/  IMAD.IADD R17, R0.reuse, 0x1, R17 ;  /* 0x0000000100117824 */ /* 0x040fe200078e0211 */
[----:B------:R-:W-:Y:S01]  /*3a20*/  F2FP.BF16.F32.PACK_AB R5, R7, R6 ;  /* 0x000000060705723e */ /* 0x000fe200000010ff */
[----:B------:R-:W-:Y:S01]  /*3a30*/  IMAD.IADD R37, R0, 0x1, R37 ;  /* 0x0000000100257824 */ /* 0x000fe200078e0225 */
[----:B------:R-:W-:-:S02]  /*3a40*/  F2FP.BF16.F32.PACK_AB R6, R9, R8 ;  /* 0x000000080906723e */ /* 0x000fc400000010ff */
[----:B------:R-:W-:Y:S01]  /*3a50*/  F2FP.BF16.F32.PACK_AB R7, R11, R10 ;  /* 0x0000000a0b07723e */ /* 0x000fe200000010ff */
[----:B------:R1:W-:Y:S01]  /*3a60*/  STS.128 [R17], R12 ;  /* 0x0000000c11007388 */ /* 0x0003e20000000c00 */
[----:B------:R-:W-:-:S03]  /*3a70*/  NOP ;  /* 0x0000000000007918 */ /* 0x000fc60000000000 */
[----:B------:R1:W-:Y:S01]  /*3a80*/  STS.128 [R37], R4 ;  /* 0x0000000425007388 */ /* 0x0003e20000000c00 */
[----:B------:R2:W-:Y:S06]  /*3a90*/  MEMBAR.ALL.CTA ;  /* 0x0000000000007992 */ /* 0x0005ec0000008000 */
[----:B--2---:R-:W2:Y:S02]  /*3aa0*/  FENCE.VIEW.ASYNC.S ;  /* 0x00000000000073c6 */ /* 0x004ea40000000000 */
[----:B--2---:R-:W-:Y:S06]  /*3ab0*/  BAR.SYNC.DEFER_BLOCKING 0x8, 0x80 ;  /* 0x0202000000007b1d */ /* 0x004fec0000010000 */
[----:B------:R-:W-:Y:S05]  /*3ac0*/  @P1 BRA `(.L_x_46) ;  /* 0x0000000000381947 */ /* 0x000fea0003800000 */
[----:B------:R-:W-:Y:S01]  /*3ad0*/  ELECT P2, URZ, PT ;  /* 0x0000000000ff782f */ /* 0x000fe20003840000 */
[----:B------:R-:W-:-:S12]  /*3ae0*/  BSSY.RECONVERGENT B0, `(.L_x_46) ;  /* 0x000000c000007945 */ /* 0x000fd80003800200 */
[----:B------:R-:W-:Y:S05]  /*3af0*/  @!P2 BRA `(.L_x_47) ;  /* 0x000000000028a947 */ /* 0x000fea0003800000 */
[----:B------:R-:W2:Y:S01]  /*3b00*/  LDCU.64 UR8, c[0x0][0x348] ;  /* 0x00006900ff0877ac */ /* 0x000ea20008000a00 */
[----:B------:R-:W-:Y:S02]  /*3b10*/  R2UR UR10, R21 ;  /* 0x00000000150a72ca */ /* 0x000fe400000e0000 */
[----:B------:R-:W-:Y:S02]  /*3b20*/  R2UR UR4, R0 ;  /* 0x00000000000472ca */ /* 0x000fe400000e0000 */
[----:B------:R-:W-:Y:S02]  /*3b30*/  R2UR UR5, R32 ;  /* 0x00000000200572ca */ /* 0x000fe400000e0000 */
[----:B------:R-:W-:-:S09]  /*3b40*/  R2UR UR6, R33 ;  /* 0x00000000210672ca */ /* 0x000fd200000e0000 */
[----:B------:R-:W-:Y:S02]  /*3b50*/  ULEA UR4, UR10, UR4, 0xd ;  /* 0x000000040a047291 */ /* 0x000fe4000f8e68ff */
[----:B--2---:R-:W-:-:S04]  /*3b60*/  UIADD3 UR8, UP0, UPT, UR8, 0x240, URZ ;  /* 0x0000024008087890 */ /* 0x004fc8000ff1e0ff */
[----:B------:R-:W-:-:S09]  /*3b70*/  UIADD3.X UR9, UPT, UPT, URZ, UR9, URZ, UP0, !UPT ;  /* 0x00000009ff097290 */ /* 0x000fd200087fe4ff */
[----:B------:R2:W-:Y:S02]  /*3b80*/  UTMASTG.2D [UR4], [UR8] ;  /* 0x00000004080073b5 */ /* 0x0005e40008008000 */
[----:B--2---:R0:W-:Y:S02]  /*3b90*/  UTMACMDFLUSH ;  /* 0x00000000000079b7 */ /* 0x0041e40000000000 */
.L_x_47:
[----:B------:R-:W-:Y:S05]  /*3ba0*/  BSYNC.RECONVERGENT B0 ;  /* 0x0000000000007941 */ /* 0x000fea0003800200 */
.L_x_46:
[----:B------:R-:W-:Y:S05]  /*3bb0*/  @P1 BRA `(.L_x_48) ;  /* 0x0000000000041947 */ /* 0x000fea0003800000 */
[----:B------:R-:W-:-:S04]  /*3bc0*/  DEPBAR.LE SB0, 0x1 ;  /* 0x000080400000791a */ /* 0x000fc80000000000 */
.L_x_48:
[----:B------:R-:W-:Y:S01]  /*3bd0*/  BAR.SYNC.DEFER_BLOCKING 0x8, 0x80 ;  /* 0x0202000000007b1d */ /* 0x000fe20000010000 */
[----:B------:R-:W-:-:S04]  /*3be0*/  LOP3.LUT R53, R21, 0x1, RZ, 0xc0, !PT ;  /* 0x0000000115357812 */ /* 0x000fc800078ec0ff */
[----:B------:R-:W-:Y:S01]  /*3bf0*/  LOP3.LUT R21, R53, 0x1, RZ, 0x3c, !PT ;  /* 0x0000000135157812 */ /* 0x000fe200078e3cff */
[----:B-1----:R-:W1:Y:S04]  /*3c00*/  LDTM.x8 R12, tmem[UR7+0x20] ;  /* 0x00002007000c79ee */ /* 0x002e6800081c0000 */
[C---:B------:R-:W-:Y:S02]  /*3c10*/  IMAD R35, R21.reuse, 0x2000, R30 ;  /* 0x0000200015237824 */ /* 0x040fe400078e021e */
[----:B------:R-:W-:Y:S02]  /*3c20*/  IMAD R50, R21, 0x2000, R0 ;  /* 0x0000200015327824 */ /* 0x000fe400078e0200 */
[----:B------:R-:W-:-:S04]  /*3c30*/  IMAD R34, R28, 0x80, R35 ;  /* 0x000000801c227824 */ /* 0x000fc800078e0223 */
[--C-:B------:R-:W-:Y:S02]  /*3c40*/  IMAD R37, R27, 0x10, R34.reuse ;  /* 0x000000101b257824 */ /* 0x100fe400078e0222 */
[--C-:B------:R-:W-:Y:S02]  /*3c50*/  IMAD R35, R26, 0x10, R34.reuse ;  /* 0x000000101a237824 */ /* 0x100fe400078e0222 */
[C---:B------:R-:W-:Y:S01]  /*3c60*/  IMAD.IADD R37, R0.reuse, 0x1, R37 ;  /* 0x0000000100257824 */ /* 0x040fe200078e0225 */
[----:B------:R-:W-:Y:S01]  /*3c70*/  NOP ;  /* 0x0000000000007918 */ /* 0x000fe20000000000 */
[----:B-1----:R-:W1:Y:S01]  /*3c80*/  LDTM.x8 R4, tmem[UR7+0x28] ;  /* 0x00002807000479ee */ /* 0x002e6200081c0000 */
[----:B------:R-:W-:Y:S02]  /*3c90*/  IMAD.IADD R35, R0, 0x1, R35 ;  /* 0x0000000100237824 */ /* 0x000fe400078e0223 */
[--C-:B------:R-:W-:Y:S02]  /*3ca0*/  IMAD R39, R25, 0x10, R34.reuse ;  /* 0x0000001019277824 */ /* 0x100fe400078e0222 */
[----:B------:R-:W-:Y:S01]  /*3cb0*/  IMAD R51, R24, 0x10, R34 ;  /* 0x0000001018337824 */ /* 0x000fe200078e0222 */
[----:B------:R-:W-:Y:S01]  /*3cc0*/  F2FP.BF16.F32.PACK_AB R44, R13, R12 ;  /* 0x0000000c0d2c723e */ /* 0x000fe200000010ff */
[C---:B------:R-:W-:Y:S01]  /*3cd0*/  IMAD.IADD R39, R0.reuse, 0x1, R39 ;  /* 0x0000000100277824 */ /* 0x040fe200078e0227 */
[----:B------:R-:W-:Y:S01]  /*3ce0*/  F2FP.BF16.F32.PACK_AB R45, R15, R14 ;  /* 0x0000000e0f2d723e */ /* 0x000fe200000010ff */
[----:B------:R-:W-:Y:S01]  /*3cf0*/  IMAD.IADD R51, R0, 0x1, R51 ;  /* 0x0000000100337824 */ /* 0x000fe200078e0233 */
[----:B------:R-:W-:-:S02]  /*3d00*/  F2FP.BF16.F32.PACK_AB R46, R17, R16 ;  /* 0x00000010112e723e */ /* 0x000fc400000010ff */
[----:B------:R-:W-:-:S05]  /*3d10*/  F2FP.BF16.F32.PACK_AB R47, R19, R18 ;  /* 0x00000012132f723e */ /* 0x000fca00000010ff */
[----:B------:R2:W-:Y:S01]  /*3d20*/  STS.128 [R37], R44 ;  /* 0x0000002c25007388 */ /* 0x0005e20000000c00 */
[----:B------:R-:W-:Y:S01]  /*3d30*/  NOP ;  /* 0x0000000000007918 */ /* 0x000fe20000000000 */
[----:B-1----:R-:W1:Y:S01]  /*3d40*/  LDTM.x8 R12, tmem[UR7+0x30] ;  /* 0x00003007000c79ee */ /* 0x002e6200081c0000 */
[----:B------:R-:W-:Y:S02]  /*3d50*/  F2FP.BF16.F32.PACK_AB R40, R5, R4 ;  /* 0x000000040528723e */ /* 0x000fe400000010ff */
[----:B------:R-:W-:Y:S02]  /*3d60*/  F2FP.BF16.F32.PACK_AB R41, R7, R6 ;  /* 0x000000060729723e */ /* 0x000fe400000010ff */
[----:B------:R-:W-:Y:S02]  /*3d70*/  F2FP.BF16.F32.PACK_AB R42, R9, R8 ;  /* 0x00000008092a723e */ /* 0x000fe400000010ff */
        /* <DEDUP_REMOVED lines=10> */
[----:B-1----:R-:W-:Y:S02]  /*3e20*/  F2FP.BF16.F32.PACK_AB R4, R5, R4 ;  /* 0x000000040504723e */ /* 0x002fe400000010ff */
[----:B------:R-:W-:Y:S02]  /*3e30*/  F2FP.BF16.F32.PACK_AB R5, R7, R6 ;  /* 0x000000060705723e */ /* 0x000fe400000010ff */
[----:B------:R-:W-:Y:S02]  /*3e40*/  F2FP.BF16.F32.PACK_AB R6, R9, R8 ;  /* 0x000000080906723e */ /* 0x000fe400000010ff */
[----:B------:R-:W-:-:S05]  /*3e50*/  F2FP.BF16.F32.PACK_AB R7, R11, R10 ;  /* 0x0000000a0b07723e */ /* 0x000fca00000010ff */
[----:B------:R2:W-:Y:S01]  /*3e60*/  STS.128 [R51], R4 ;  /* 0x0000000433007388 */ /* 0x0005e20000000c00 */
[----:B------:R1:W-:Y:S06]  /*3e70*/  MEMBAR.ALL.CTA ;  /* 0x0000000000007992 */ /* 0x0003ec0000008000 */
[----:B-1----:R-:W1:Y:S02]  /*3e80*/  FENCE.VIEW.ASYNC.S ;  /* 0x00000000000073c6 */ /* 0x002e640000000000 */
[----:B-1----:R-:W-:Y:S06]  /*3e90*/  BAR.SYNC.DEFER_BLOCKING 0x8, 0x80 ;  /* 0x0202000000007b1d */ /* 0x002fec0000010000 */
[----:B------:R-:W-:Y:S05]  /*3ea0*/  @P1 BRA `(.L_x_49) ;  /* 0x0000000000381947 */ /* 0x000fea0003800000 */
[----:B------:R-:W-:Y:S01]  /*3eb0*/  ELECT P2, URZ, PT ;  /* 0x0000000000ff782f */ /* 0x000fe20003840000 */
[----:B------:R-:W-:-:S12]  /*3ec0*/  BSSY.RECONVERGENT B0, `(.L_x_50) ;  /* 0x000000b000007945 */ /* 0x000fd80003800200 */
[----:B------:R-:W-:Y:S05]  /*3ed0*/  @!P2 BRA `(.L_x_51) ;  /* 0x000000000024a947 */ /* 0x000fea0003800000 */
[----:B------:R-:W1:Y:S01]  /*3ee0*/  LDCU.64 UR8, c[0x0][0x348] ;  /* 0x00006900ff0877ac */ /* 0x000e620008000a00 */
[----:B------:R-:W-:Y:S02]  /*3ef0*/  R2UR UR5, R32 ;  /* 0x00000000200572ca */ /* 0x000fe400000e0000 */
[----:B------:R-:W-:Y:S02]  /*3f00*/  R2UR UR4, R50 ;  /* 0x00000000320472ca */ /* 0x000fe400000e0000 */
[----:B------:R-:W-:-:S09]  /*3f10*/  R2UR UR6, R33 ;  /* 0x00000000210672ca */ /* 0x000fd200000e0000 */
[----:B------:R-:W-:Y:S02]  /*3f20*/  UIADD3 UR5, UPT, UPT, UR5, 0x20, URZ ;  /* 0x0000002005057890 */ /* 0x000fe4000fffe0ff */
[----:B-1----:R-:W-:-:S04]  /*3f30*/  UIADD3 UR8, UP0, UPT, UR8, 0x240, URZ ;  /* 0x0000024008087890 */ /* 0x002fc8000ff1e0ff */
[----:B------:R-:W-:-:S09]  /*3f40*/  UIADD3.X UR9, UPT, UPT, URZ, UR9, URZ, UP0, !UPT ;  /* 0x00000009ff097290 */ /* 0x000fd200087fe4ff */
[----:B------:R1:W-:Y:S02]  /*3f50*/  UTMASTG.2D [UR4], [UR8] ;  /* 0x00000004080073b5 */ /* 0x0003e40008008000 */
[----:B-1----:R0:W-:Y:S02]  /*3f60*/  UTMACMDFLUSH ;  /* 0x00000000000079b7 */ /* 0x0021e40000000000 */
.L_x_51:
[----:B------:R-:W-:Y:S05]  /*3f70*/  BSYNC.RECONVERGENT B0 ;  /* 0x0000000000007941 */ /* 0x000fea0003800200 */
.L_x_50:
[----:B------:R-:W-:-:S04]  /*3f80*/  DEPBAR.LE SB0, 0x1 ;  /* 0x000080400000791a */ /* 0x000fc80000000000 */
.L_x_49:
[----:B------:R-:W-:Y:S01]  /*3f90*/  BAR.SYNC.DEFER_BLOCKING 0x8, 0x80 ;  /* 0x0202000000007b1d */ /* 0x000fe20000010000 */
[C---:B--2---:R-:W-:Y:S02]  /*3fa0*/  IMAD R41, R53.reuse, 0x2000, R30 ;  /* 0x0000200035297824 */ /* 0x044fe400078e021e */
[----:B------:R-:W-:Y:S02]  /*3fb0*/  IMAD R48, R53, 0x2000, R0 ;  /* 0x0000200035307824 */ /* 0x000fe400078e0200 */
[----:B------:R-:W-:Y:S01]  /*3fc0*/  IMAD R38, R28, 0x80, R41 ;  /* 0x000000801c267824 */ /* 0x000fe200078e0229 */
[----:B------:R-:W1:Y:S03]  /*3fd0*/  LDTM.x8 R12, tmem[UR7+0x40] ;  /* 0x00004007000c79ee */ /* 0x000e6600081c0000 */
[----:B------:R-:W-:-:S04]  /*3fe0*/  IMAD R49, R24, 0x10, R38 ;  /* 0x0000001018317824 */ /* 0x000fc800078e0226 */
[C---:B------:R-:W-:Y:S01]  /*3ff0*/  IMAD.IADD R49, R0.reuse, 0x1, R49 ;  /* 0x0000000100317824 */ /* 0x040fe200078e0231 */
[----:B------:R-:W-:Y:S01]  /*4000*/  NOP ;  /* 0x0000000000007918 */ /* 0x000fe20000000000 */
[----:B-1----:R-:W1:Y:S01]  /*4010*/  LDTM.x8 R4, tmem[UR7+0x48] ;  /* 0x00004807000479ee */ /* 0x002e6200081c0000 */
[----:B------:R-:W-:Y:S01]  /*4020*/  F2FP.BF16.F32.PACK_AB R44, R13, R12 ;  /* 0x0000000c0d2c723e */ /* 0x000fe200000010ff */
[----:B------:R-:W-:Y:S01]  /*4030*/  IMAD R13, R27, 0x10, R38 ;  /* 0x000000101b0d7824 */ /* 0x000fe200078e0226 */
[----:B------:R-:W-:Y:S02]  /*4040*/  F2FP.BF16.F32.PACK_AB R45, R15, R14 ;  /* 0x0000000e0f2d723e */ /* 0x000fe400000010ff */
[----:B------:R-:W-:Y:S01]  /*4050*/  F2FP.BF16.F32.PACK_AB R46, R17, R16 ;  /* 0x00000010112e723e */ /* 0x000fe200000010ff */
[----:B------:R-:W-:Y:S01]  /*4060*/  IMAD.IADD R36, R0, 0x1, R13 ;  /* 0x0000000100247824 */ /* 0x000fe200078e020d */
[----:B------:R-:W-:-:S05]  /*4070*/  F2FP.BF16.F32.PACK_AB R47, R19, R18 ;  /* 0x00000012132f723e */ /* 0x000fca00000010ff */
[----:B------:R2:W-:Y:S01]  /*4080*/  STS.128 [R36], R44 ;  /* 0x0000002c24007388 */ /* 0x0005e20000000c00 */
        /* <DEDUP_REMOVED lines=11> */
[----:B------:R-:W-:Y:S02]  /*4140*/  F2FP.BF16.F32.PACK_AB R12, R13, R12 ;  /* 0x0000000c0d0c723e */ /* 0x000fe400000010ff */
[----:B------:R-:W-:Y:S02]  /*4150*/  F2FP.BF16.F32.PACK_AB R13, R15, R14 ;  /* 0x0000000e0f0d723e */ /* 0x000fe400000010ff */
[----:B------:R-:W-:Y:S01]  /*4160*/  F2FP.BF16.F32.PACK_AB R14, R17, R16 ;  /* 0x00000010110e723e */ /* 0x000fe200000010ff */
[----:B------:R-:W-:Y:S01]  /*4170*/  IMAD R17, R25, 0x10, R38 ;  /* 0x0000001019117824 */ /* 0x000fe200078e0226 */
[----:B------:R-:W-:-:S03]  /*4180*/  F2FP.BF16.F32.PACK_AB R15, R19, R18 ;  /* 0x00000012130f723e */ /* 0x000fc600000010ff */
[----:B------:R-:W-:-:S05]  /*4190*/  IMAD.IADD R38, R0, 0x1, R17 ;  /* 0x0000000100267824 */ /* 0x000fca00078e0211 */
        /* <DEDUP_REMOVED lines=23> */
.L_x_54:
[----:B------:R-:W-:Y:S05]  /*4310*/  BSYNC.RECONVERGENT B0 ;  /* 0x0000000000007941 */ /* 0x000fea0003800200 */
.L_x_53:
[----:B------:R-:W-:-:S04]  /*4320*/  DEPBAR.LE SB0, 0x1 ;  /* 0x000080400000791a */ /* 0x000fc80000000000 */
.L_x_52:
[----:B------:R-:W-:Y:S06]  /*4330*/  BAR.SYNC.DEFER_BLOCKING 0x8, 0x80 ;  /* 0x0202000000007b1d */ /* 0x000fec0000010000 */
[----:B--2---:R-:W1:Y:S01]  /*4340*/  LDTM.x8 R12, tmem[UR7+0x60] ;  /* 0x00006007000c79ee */ /* 0x004e6200081c0000 */
[----:B------:R-:W-:Y:S01]  /*4350*/  NOP ;  /* 0x0000000000007918 */ /* 0x000fe20000000000 */
[----:B-1----:R-:W1:Y:S01]  /*4360*/  LDTM.x8 R4, tmem[UR7+0x68] ;  /* 0x00006807000479ee */ /* 0x002e6200081c0000 */
[----:B------:R-:W-:Y:S02]  /*4370*/  F2FP.BF16.F32.PACK_AB R44, R13, R12 ;  /* 0x0000000c0d2c723e */ /* 0x000fe400000010ff */
[----:B------:R-:W-:-:S02]  /*4380*/  F2FP.BF16.F32.PACK_AB R45, R15, R14 ;  /* 0x0000000e0f2d723e */ /* 0x000fc400000010ff */
        /* <DEDUP_REMOVED lines=39> */
.L_x_57:
[----:B------:R-:W-:Y:S05]  /*4600*/  BSYNC.RECONVERGENT B0 ;  /* 0x0000000000007941 */ /* 0x000fea0003800200 */
.L_x_56:
[----:B------:R-:W-:-:S04]  /*4610*/  DEPBAR.LE SB0, 0x1 ;  /* 0x000080400000791a */ /* 0x000fc80000000000 */
.L_x_55:
        /* <DEDUP_REMOVED lines=45> */
.L_x_60:
[----:B------:R-:W-:Y:S05]  /*48f0*/  BSYNC.RECONVERGENT B0 ;  /* 0x0000000000007941 */ /* 0x000fea0003800200 */
.L_x_59:
[----:B------:R-:W-:-:S04]  /*4900*/  DEPBAR.LE SB0, 0x1 ;  /* 0x000080400000791a */ /* 0x000fc80000000000 */
.L_x_58:
        /* <DEDUP_REMOVED lines=45> */
.L_x_63:
[----:B------:R-:W-:Y:S05]  /*4be0*/  BSYNC.RECONVERGENT B0 ;  /* 0x0000000000007941 */ /* 0x000fea0003800200 */
.L_x_62:
[----:B------:R-:W-:-:S04]  /*4bf0*/  DEPBAR.LE SB0, 0x1 ;  /* 0x000080400000791a */ /* 0x000fc80000000000 */
.L_x_61:
[----:B------:R-:W-:Y:S01]  /*4c00*/  BAR.SYNC.DEFER_BLOCKING 0x8, 0x80 ;  /* 0x0202000000007b1d */ /* 0x000fe20000010000 */
[----:B------:R-:W-:-:S05]  /*4c10*/  VIADD R2, R2, 0x31870 ;  /* 0x0003187002027836 */ /* 0x000fca0000000000 */
[----:B------:R-:W-:Y:S01]  /*4c20*/  PRMT R2, RZ, 0x654, R2 ;  /* 0x00000654ff027816 */ /* 0x000fe20000000002 */
[----:B--2---:R-:W1:Y:S01]  /*4c30*/  LDTM.x8 R12, tmem[UR7+0xc0] ;  /* 0x0000c007000c79ee */ /* 0x004e6200081c0000 */
        /* <DEDUP_REMOVED lines=27> */
[----:B------:R-:W-:Y:S01]  /*4df0*/  NOP ;  /* 0x0000000000007918 */ /* 0x000fe20000000000 */
[----:B------:R2:W-:Y:S01]  /*4e00*/  SYNCS.ARRIVE.TRANS64.RED.A1T0 RZ, [R2+URZ], RZ ;  /* 0x000000ff02ff79a7 */ /* 0x0005e200081004ff */
        /* <DEDUP_REMOVED lines=16> */
.L_x_65:
[----:B------:R-:W-:Y:S05]  /*4f10*/  BSYNC.RECONVERGENT B0 ;  /* 0x0000000000007941 */ /* 0x000fea0003800200 */
.L_x_64:
[----:B------:R-:W-:Y:S02]  /*4f20*/  IADD3 R23, PT, PT, R23, 0x88, RZ ;  /* 0x0000008817177810 */ /* 0x000fe40007ffe0ff */
[----:B------:R-:W-:Y:S01]  /*4f30*/  IADD3 R29, PT, PT, R29, 0x88, RZ ;  /* 0x000000881d1d7810 */ /* 0x000fe20007ffe0ff */
[----:B------:R-:W-:Y:S06]  /*4f40*/  @P0 BRA `(.L_x_66) ;  /* 0xffffffe400980947 */ /* 0x000fec000383ffff */
.L_x_43:
[----:B------:R-:W-:-:S13]  /*4f50*/  ISETP.NE.AND P0, PT, R3, 0x3, PT ;  /* 0x000000030300780c */ /* 0x000fda0003f05270 */
[----:B------:R-:W-:Y:S05]  /*4f60*/  @P0 EXIT ;  /* 0x000000000000094d */ /* 0x000fea0003800000 */
[----:B------:R-:W-:Y:S05]  /*4f70*/  WARPSYNC.ALL ;  /* 0x0000000000007948 */ /* 0x000fea0003800000 */
[----:B------:R-:W-:Y:S01]  /*4f80*/  NOP ;  /* 0x0000000000007918 */ /* 0x000fe20000000000 */
[----:B------:R-:W1:Y:S01]  /*4f90*/  S2UR UR5, SR_CgaCtaId ;  /* 0x00000000000579c3 */ /* 0x000e620000008800 */
[----:B------:R-:W-:Y:S02]  /*4fa0*/  UMOV UR4, 0x50 ;  /* 0x0000005000047882 */ /* 0x000fe40000000000 */
[----:B-1----:R-:W-:-:S09]  /*4fb0*/  ULEA UR5, UR5, UR4, 0x18 ;  /* 0x0000000405057291 */ /* 0x002fd2000f8ec0ff */
[----:B--2---:R-:W1:Y:S02]  /*4fc0*/  LDS R2, [UR5] ;  /* 0x00000005ff027984 */ /* 0x004e640008000800 */
[----:B-1----:R-:W-:-:S04]  /*4fd0*/  LOP3.LUT R0, R2, 0xffff, RZ, 0xc0, !PT ;  /* 0x0000ffff02007812 */ /* 0x002fc800078ec0ff */
[----:B------:R-:W-:-:S13]  /*4fe0*/  ISETP.NE.AND P0, PT, R0, 0xffff, PT ;  /* 0x0000ffff0000780c */ /* 0x000fda0003f05270 */
[----:B------:R-:W-:Y:S05]  /*4ff0*/  @P0 BRA `(.L_x_67) ;  /* 0x0000000000480947 */ /* 0x000fea0003800000 */
[----:B------:R-:W-:-:S04]  /*5000*/  SHF.R.U32.HI R0, RZ, 0x10, R2 ;  /* 0x00000010ff007819 */ /* 0x000fc80000011602 */
[----:B------:R-:W-:-:S04]  /*5010*/  LOP3.LUT R0, R0, 0x1, RZ, 0xc0, !PT ;  /* 0x0000000100007812 */ /* 0x000fc800078ec0ff */
[----:B------:R-:W-:-:S13]  /*5020*/  ISETP.NE.AND P0, PT, R0, 0x1, PT ;  /* 0x000000010000780c */ /* 0x000fda0003f05270 */
[----:B------:R-:W-:Y:S05]  /*5030*/  @P0 BRA `(.L_x_68) ;  /* 0x00000000002c0947 */ /* 0x000fea0003800000 */
[----:B------:R-:W1:Y:S01]  /*5040*/  S2R R0, SR_LANEID ;  /* 0x0000000000007919 */ /* 0x000e620000000000 */
[----:B------:R-:W-:Y:S01]  /*5050*/  IMAD.MOV.U32 R2, RZ, RZ, -0x20000 ;  /* 0xfffe0000ff027424 */ /* 0x000fe200078e00ff */
[----:B------:R-:W-:Y:S02]  /*5060*/  VOTEU.ANY UR6, UPT, PT ;  /* 0x0000000000067886 */ /* 0x000fe400038e0100 */
[----:B------:R-:W-:Y:S01]  /*5070*/  UFLO.U32 UR6, UR6 ;  /* 0x00000006000672bd */ /* 0x000fe200080e0000 */
[----:B------:R-:W2:Y:S05]  /*5080*/  REDUX UR4, R2 ;  /* 0x00000000020473c4 */ /* 0x000eaa0000000000 */
[----:B-1----:R-:W-:-:S02]  /*5090*/  ISETP.EQ.U32.AND P0, PT, R0, UR6, PT ;  /* 0x0000000600007c0c */ /* 0x002fc4000bf02070 */
[----:B--2---:R-:W-:Y:S01]  /*50a0*/  MOV R0, UR4 ;  /* 0x0000000400007c02 */ /* 0x004fe20008000f00 */
[----:B------:R-:W-:-:S05]  /*50b0*/  UMOV UR4, 0xfffe0000 ;  /* 0xfffe000000047882 */ /* 0x000fca0000000000 */
[----:B------:R1:W-:Y:S05]  /*50c0*/  UTCATOMSWS.AND URZ, UR4 ;  /* 0x0000000400ff79e3 */ /* 0x0003ea0008000000 */
[----:B------:R1:W-:Y:S01]  /*50d0*/  @P0 ATOMS.AND RZ, [UR5], R0 ;  /* 0x00000000ffff098c */ /* 0x0003e2000a800005 */
[----:B------:R-:W-:Y:S05]  /*50e0*/  BRA `(.L_x_69) ;  /* 0x0000000000147947 */ /* 0x000fea0003800000 */
.L_x_68:
[----:B------:R-:W-:Y:S02]  /*50f0*/  MOV R2, 0x5110 ;  /* 0x0000511000027802 */ /* 0x000fe40000000f00 */
[----:B------:R-:W-:Y:S05]  /*5100*/  CALL.REL.NOINC `($__internal_0_$__cuda_sm10x_tcgen05_guardrail_trap_col_being_dealloced_not_returned_by_alloc) ;  /* 0x00000008001c7944 */ /* 0x000fea0003c00000 */
[----:B------:R-:W-:Y:S05]  /*5110*/  BRA `(.L_x_69) ;  /* 0x0000000000087947 */ /* 0x000fea0003800000 */
.L_x_67:
[----:B------:R-:W-:Y:S02]  /*5120*/  MOV R2, 0x5140 ;  /* 0x0000514000027802 */ /* 0x000fe40000000f00 */
[----:B------:R-:W-:Y:S05]  /*5130*/  CALL.REL.NOINC `($__internal_2_$__cuda_sm10x_tcgen05_guardrail_trap_unallocated_columns_being_dealloced) ;  /* 0x0000000800287944 */ /* 0x000fea0003c00000 */
.L_x_69:
[----:B------:R-:W-:Y:S01]  /*5140*/  NOP ;  /* 0x0000000000007918 */ /* 0x000fe20000000000 */
[----:B-1----:R-:W-:Y:S05]  /*5150*/  EXIT ;  /* 0x000000000000794d */ /* 0x002fea0003800000 */
.L_x_14:
[----:B------:R-:W-:-:S07]  /*5160*/  MOV R4, R5 ;  /* 0x0000000500047202 */ /* 0x000fce0000000f00 */
.L_x_70:
[----:B-1----:R1:W2:Y:S02]  /*5170*/  SYNCS.PHASECHK.TRANS64.TRYWAIT P0, [R2+URZ+0x31800], R5 ;  /* 0x03180005020075a7 */ /* 0x0022a400080011ff */
[----:B--2---:R-:W-:Y:S05]  /*5180*/  @!P0 NANOSLEEP.SYNCS 0x989680 ;  /* 0x009896800000895d */ /* 0x004fea0003900000 */
[----:B------:R-:W2:Y:S02]  /*5190*/  @!P0 SYNCS.PHASECHK.TRANS64 P0, [R2+URZ+0x31800], R5 ;  /* 0x03180005020085a7 */ /* 0x000ea400080010ff */
[----:B--2---:R-:W-:Y:S05]  /*51a0*/  @!P0 BRA `(.L_x_70) ;  /* 0xfffffffc00f08947 */ /* 0x004fea000383ffff */
[----:B------:R-:W-:Y:S05]  /*51b0*/  BRA `(.L_x_71) ;  /* 0xffffffb800207947 */ /* 0x000fea000383ffff */
.L_x_18:
[----:B------:R-:W-:Y:S02]  /*51c0*/  MOV R10, UR10 ;  /* 0x0000000a000a7c02 */ /* 0x000fe40008000f00 */
[----:B------:R-:W-:Y:S02]  /*51d0*/  MOV R11, UR10 ;  /* 0x0000000a000b7c02 */ /* 0x000fe40008000f00 */
[----:B------:R-:W-:-:S07]  /*51e0*/  MOV R0, UR9 ;  /* 0x0000000900007c02 */ /* 0x000fce0008000f00 */
.L_x_72:
[----:B-1----:R1:W2:Y:S02]  /*51f0*/  SYNCS.PHASECHK.TRANS64.TRYWAIT P0, [R0+URZ+0x31870], R11 ;  /* 0x0318700b000075a7 */ /* 0x0022a400080011ff */
[----:B--2---:R-:W-:Y:S05]  /*5200*/  @!P0 NANOSLEEP.SYNCS 0x989680 ;  /* 0x009896800000895d */ /* 0x004fea0003900000 */
[----:B------:R-:W2:Y:S02]  /*5210*/  @!P0 SYNCS.PHASECHK.TRANS64 P0, [R0+URZ+0x31870], R11 ;  /* 0x0318700b000085a7 */ /* 0x000ea400080010ff */
[----:B--2---:R-:W-:Y:S05]  /*5220*/  @!P0 BRA `(.L_x_72) ;  /* 0xfffffffc00f08947 */ /* 0x004fea000383ffff */
[----:B------:R-:W-:Y:S05]  /*5230*/  BRA `(.L_x_73) ;  /* 0xffffffbc00b07947 */ /* 0x000fea000383ffff */
.L_x_19:
[----:B------:R-:W-:Y:S02]  /*5240*/  MOV R2, UR13 ;  /* 0x0000000d00027c02 */ /* 0x000fe40008000f00 */
[----:B------:R-:W-:Y:S07]  /*5250*/  MOV R10, R11 ;  /* 0x0000000b000a7202 */ /* 0x000fee0000000f00 */
.L_x_74:
[----:B-1----:R1:W2:Y:S02]  /*5260*/  SYNCS.PHASECHK.TRANS64.TRYWAIT P0, [R2+URZ+0x31840], R11 ;  /* 0x0318400b020075a7 */ /* 0x0022a400080011ff */
[----:B--2---:R-:W-:Y:S05]  /*5270*/  @!P0 NANOSLEEP.SYNCS 0x989680 ;  /* 0x009896800000895d */ /* 0x004fea0003900000 */
[----:B------:R-:W2:Y:S02]  /*5280*/  @!P0 SYNCS.PHASECHK.TRANS64 P0, [R2+URZ+0x31840], R11 ;  /* 0x0318400b020085a7 */ /* 0x000ea400080010ff */
[----:B--2---:R-:W-:Y:S05]  /*5290*/  @!P0 BRA `(.L_x_74) ;  /* 0xfffffffc00f08947 */ /* 0x004fea000383ffff */
[----:B------:R-:W-:Y:S05]  /*52a0*/  BRA `(.L_x_75) ;  /* 0xffffffbc00bc7947 */ /* 0x000fea000383ffff */
.L_x_21:
[----:B------:R-:W-:Y:S02]  /*52b0*/  MOV R0, UR9 ;  /* 0x0000000900007c02 */ /* 0x000fe40008000f00 */
[----:B------:R-:W-:Y:S07]  /*52c0*/  MOV R12, R13 ;  /* 0x0000000d000c7202 */ /* 0x000fee0000000f00 */
.L_x_76:
[----:B-1----:R1:W2:Y:S02]  /*52d0*/  SYNCS.PHASECHK.TRANS64.TRYWAIT P0, [R0+URZ+0x31840], R13 ;  /* 0x0318400d000075a7 */ /* 0x0022a400080011ff */
[----:B--2---:R-:W-:Y:S05]  /*52e0*/  @!P0 NANOSLEEP.SYNCS 0x989680 ;  /* 0x009896800000895d */ /* 0x004fea0003900000 */
[----:B------:R-:W2:Y:S02]  /*52f0*/  @!P0 SYNCS.PHASECHK.TRANS64 P0, [R0+URZ+0x31840], R13 ;  /* 0x0318400d000085a7 */ /* 0x000ea400080010ff */
[----:B--2---:R-:W-:Y:S05]  /*5300*/  @!P0 BRA `(.L_x_76) ;  /* 0xfffffffc00f08947 */ /* 0x004fea000383ffff */
[----:B------:R-:W-:Y:S05]  /*5310*/  BRA `(.L_x_77) ;  /* 0xffffffc000947947 */ /* 0x000fea000383ffff */
.L_x_25:
[----:B------:R-:W-:Y:S01]  /*5320*/  HFMA2 R12, -RZ, RZ, -0.0 , 0 ;  /* 0x80000000ff0c7431 */ /* 0x000fe200000001ff */
[----:B-1----:R-:W-:-:S04]  /*5330*/  MOV R13, 0x80000000 ;  /* 0x80000000000d7802 */ /* 0x002fc80000000f00 */
[----:B------:R1:W2:Y:S03]  /*5340*/  SYNCS.PHASECHK.TRANS64.TRYWAIT P0, [R0+URZ+0x31820], R13 ;  /* 0x0318200d000075a7 */ /* 0x0002a600080011ff */
[----:B--2---:R-:W-:Y:S05]  /*5350*/  @!P0 NANOSLEEP.SYNCS 0x989680 ;  /* 0x009896800000895d */ /* 0x004fea0003900000 */
[----:B------:R-:W2:Y:S02]  /*5360*/  @!P0 SYNCS.PHASECHK.TRANS64 P0, [R0+URZ+0x31820], R13 ;  /* 0x0318200d000085a7 */ /* 0x000ea400080010ff */
[----:B--2---:R-:W-:Y:S05]  /*5370*/  @!P0 BRA `(.L_x_25) ;  /* 0xfffffffc00e88947 */ /* 0x004fea000383ffff */
[----:B------:R-:W-:Y:S05]  /*5380*/  BRA `(.L_x_78) ;  /* 0xffffffc800247947 */ /* 0x000fea000383ffff */
.L_x_26:
[----:B------:R-:W-:Y:S01]  /*5390*/  HFMA2 R12, -RZ, RZ, -0.0 , 0 ;  /* 0x80000000ff0c7431 */ /* 0x000fe200000001ff */
[----:B-1----:R-:W-:-:S04]  /*53a0*/  MOV R13, 0x80000000 ;  /* 0x80000000000d7802 */ /* 0x002fc80000000f00 */
[----:B------:R1:W2:Y:S03]  /*53b0*/  SYNCS.PHASECHK.TRANS64.TRYWAIT P0, [R0+URZ+0x31828], R13 ;  /* 0x0318280d000075a7 */ /* 0x0002a600080011ff */
[----:B--2---:R-:W-:Y:S05]  /*53c0*/  @!P0 NANOSLEEP.SYNCS 0x989680 ;  /* 0x009896800000895d */ /* 0x004fea0003900000 */
[----:B------:R-:W2:Y:S02]  /*53d0*/  @!P0 SYNCS.PHASECHK.TRANS64 P0, [R0+URZ+0x31828], R13 ;  /* 0x0318280d000085a7 */ /* 0x000ea400080010ff */
[----:B--2---:R-:W-:Y:S05]  /*53e0*/  @!P0 BRA `(.L_x_26) ;  /* 0xfffffffc00e88947 */ /* 0x004fea000383ffff */
[----:B------:R-:W-:Y:S05]  /*53f0*/  BRA `(.L_x_79) ;  /* 0xffffffc8009c7947 */ /* 0x000fea000383ffff */
.L_x_27:
[----:B------:R-:W-:Y:S01]  /*5400*/  HFMA2 R12, -RZ, RZ, -0.0 , 0 ;  /* 0x80000000ff0c7431 */ /* 0x000fe200000001ff */
[----:B-1----:R-:W-:-:S04]  /*5410*/  MOV R13, 0x80000000 ;  /* 0x80000000000d7802 */ /* 0x002fc80000000f00 */
[----:B------:R1:W2:Y:S03]  /*5420*/  SYNCS.PHASECHK.TRANS64.TRYWAIT P0, [R0+URZ+0x31830], R13 ;  /* 0x0318300d000075a7 */ /* 0x0002a600080011ff */
[----:B--2---:R-:W-:Y:S05]  /*5430*/  @!P0 NANOSLEEP.SYNCS 0x989680 ;  /* 0x009896800000895d */ /* 0x004fea0003900000 */
[----:B------:R-:W2:Y:S02]  /*5440*/  @!P0 SYNCS.PHASECHK.TRANS64 P0, [R0+URZ+0x31830], R13 ;  /* 0x0318300d000085a7 */ /* 0x000ea400080010ff */
[----:B--2---:R-:W-:Y:S05]  /*5450*/  @!P0 BRA `(.L_x_27) ;  /* 0xfffffffc00e88947 */ /* 0x004fea000383ffff */
[----:B------:R-:W-:Y:S05]  /*5460*/  BRA `(.L_x_80) ;  /* 0xffffffc800dc7947 */ /* 0x000fea000383ffff */
.L_x_28:
[----:B------:R-:W-:Y:S01]  /*5470*/  HFMA2 R26, -RZ, RZ, -0.0 , 0 ;  /* 0x80000000ff1a7431 */ /* 0x000fe200000001ff */
[----:B-1----:R-:W-:-:S04]  /*5480*/  MOV R27, 0x80000000 ;  /* 0x80000000001b7802 */ /* 0x002fc80000000f00 */
[----:B------:R1:W2:Y:S03]  /*5490*/  SYNCS.PHASECHK.TRANS64.TRYWAIT P0, [R0+URZ+0x31838], R27 ;  /* 0x0318381b000075a7 */ /* 0x0002a600080011ff */
[----:B--2---:R-:W-:Y:S05]  /*54a0*/  @!P0 NANOSLEEP.SYNCS 0x989680 ;  /* 0x009896800000895d */ /* 0x004fea0003900000 */
[----:B------:R-:W2:Y:S02]  /*54b0*/  @!P0 SYNCS.PHASECHK.TRANS64 P0, [R0+URZ+0x31838], R27 ;  /* 0x0318381b000085a7 */ /* 0x000ea400080010ff */
[----:B--2---:R-:W-:Y:S05]  /*54c0*/  @!P0 BRA `(.L_x_28) ;  /* 0xfffffffc00e88947 */ /* 0x004fea000383ffff */
[----:B------:R-:W-:Y:S05]  /*54d0*/  BRA `(.L_x_81) ;  /* 0xffffffcc00187947 */ /* 0x000fea000383ffff */
.L_x_29:
[----:B--2---:R2:W3:Y:S02]  /*54e0*/  SYNCS.PHASECHK.TRANS64.TRYWAIT P0, [R0+URZ+0x31820], RZ ;  /* 0x031820ff000075a7 */ /* 0x0044e400080011ff */
[----:B---3--:R-:W-:Y:S05]  /*54f0*/  @!P0 NANOSLEEP.SYNCS 0x989680 ;  /* 0x009896800000895d */ /* 0x008fea0003900000 */
[----:B------:R-:W3:Y:S02]  /*5500*/  @!P0 SYNCS.PHASECHK.TRANS64 P0, [R0+URZ+0x31820], RZ ;  /* 0x031820ff000085a7 */ /* 0x000ee400080010ff */
[----:B---3--:R-:W-:Y:S05]  /*5510*/  @!P0 BRA `(.L_x_29) ;  /* 0xfffffffc00f08947 */ /* 0x008fea000383ffff */
[----:B------:R-:W-:Y:S05]  /*5520*/  BRA `(.L_x_82) ;  /* 0xffffffcc00507947 */ /* 0x000fea000383ffff */
.L_x_30:
[----:B---3--:R3:W4:Y:S02]  /*5530*/  SYNCS.PHASECHK.TRANS64.TRYWAIT P0, [R0+URZ+0x31828], RZ ;  /* 0x031828ff000075a7 */ /* 0x00872400080011ff */
[----:B----4-:R-:W-:Y:S05]  /*5540*/  @!P0 NANOSLEEP.SYNCS 0x989680 ;  /* 0x009896800000895d */ /* 0x010fea0003900000 */
[----:B------:R-:W4:Y:S02]  /*5550*/  @!P0 SYNCS.PHASECHK.TRANS64 P0, [R0+URZ+0x31828], RZ ;  /* 0x031828ff000085a7 */ /* 0x000f2400080010ff */
[----:B----4-:R-:W-:Y:S05]  /*5560*/  @!P0 BRA `(.L_x_30) ;  /* 0xfffffffc00f08947 */ /* 0x010fea000383ffff */
[----:B------:R-:W-:Y:S05]  /*5570*/  BRA `(.L_x_83) ;  /* 0xffffffcc00c07947 */ /* 0x000fea000383ffff */
.L_x_31:
[----:B----4-:R4:W5:Y:S02]  /*5580*/  SYNCS.PHASECHK.TRANS64.TRYWAIT P0, [R0+URZ+0x31830], RZ ;  /* 0x031830ff000075a7 */ /* 0x01096400080011ff */
[----:B-----5:R-:W-:Y:S05]  /*5590*/  @!P0 NANOSLEEP.SYNCS 0x989680 ;  /* 0x009896800000895d */ /* 0x020fea0003900000 */
[----:B------:R-:W5:Y:S02]  /*55a0*/  @!P0 SYNCS.PHASECHK.TRANS64 P0, [R0+URZ+0x31830], RZ ;  /* 0x031830ff000085a7 */ /* 0x000f6400080010ff */
[----:B-----5:R-:W-:Y:S05]  /*55b0*/  @!P0 BRA `(.L_x_31) ;  /* 0xfffffffc00f08947 */ /* 0x020fea000383ffff */
[----:B------:R-:W-:Y:S05]  /*55c0*/  BRA `(.L_x_84) ;  /* 0xffffffcc00f87947 */ /* 0x000fea000383ffff */
.L_x_32:
[----:B-1----:R1:W5:Y:S02]  /*55d0*/  SYNCS.PHASECHK.TRANS64.TRYWAIT P0, [R0+URZ+0x31838], RZ ;  /* 0x031838ff000075a7 */ /* 0x00236400080011ff */
[----:B-----5:R-:W-:Y:S05]  /*55e0*/  @!P0 NANOSLEEP.SYNCS 0x989680 ;  /* 0x009896800000895d */ /* 0x020fea0003900000 */
[----:B------:R-:W5:Y:S02]  /*55f0*/  @!P0 SYNCS.PHASECHK.TRANS64 P0, [R0+URZ+0x31838], RZ ;  /* 0x031838ff000085a7 */ /* 0x000f6400080010ff */
[----:B-----5:R-:W-:Y:S05]  /*5600*/  @!P0 BRA `(.L_x_32) ;  /* 0xfffffffc00f08947 */ /* 0x020fea000383ffff */
[----:B------:R-:W-:Y:S05]  /*5610*/  BRA `(.L_x_85) ;  /* 0xffffffd000307947 */ /* 0x000fea000383ffff */
.L_x_33:
[----:B------:R-:W-:Y:S01]  /*5620*/  HFMA2 R26, -RZ, RZ, -0.0 , 0 ;  /* 0x80000000ff1a7431 */ /* 0x000fe200000001ff */
[----:B-1----:R-:W-:-:S04]  /*5630*/  MOV R27, 0x80000000 ;  /* 0x80000000001b7802 */ /* 0x002fc80000000f00 */
[----:B------:R1:W5:Y:S03]  /*5640*/  SYNCS.PHASECHK.TRANS64.TRYWAIT P0, [R0+URZ+0x31820], R27 ;  /* 0x0318201b000075a7 */ /* 0x00036600080011ff */
[----:B-----5:R-:W-:Y:S05]  /*5650*/  @!P0 NANOSLEEP.SYNCS 0x989680 ;  /* 0x009896800000895d */ /* 0x020fea0003900000 */
[----:B------:R-:W5:Y:S02]  /*5660*/  @!P0 SYNCS.PHASECHK.TRANS64 P0, [R0+URZ+0x31820], R27 ;  /* 0x0318201b000085a7 */ /* 0x000f6400080010ff */
[----:B-----5:R-:W-:Y:S05]  /*5670*/  @!P0 BRA `(.L_x_33) ;  /* 0xfffffffc00e88947 */ /* 0x020fea000383ffff */
[----:B------:R-:W-:Y:S05]  /*5680*/  BRA `(.L_x_86) ;  /* 0xffffffd000607947 */ /* 0x000fea000383ffff */
.L_x_34:
[----:B------:R-:W-:Y:S01]  /*5690*/  HFMA2 R26, -RZ, RZ, -0.0 , 0 ;  /* 0x80000000ff1a7431 */ /* 0x000fe200000001ff */
[----:B-1----:R-:W-:-:S04]  /*56a0*/  MOV R27, 0x80000000 ;  /* 0x80000000001b7802 */ /* 0x002fc80000000f00 */
[----:B------:R1:W5:Y:S03]  /*56b0*/  SYNCS.PHASECHK.TRANS64.TRYWAIT P0, [R0+URZ+0x31828], R27 ;  /* 0x0318281b000075a7 */ /* 0x00036600080011ff */
[----:B-----5:R-:W-:Y:S05]  /*56c0*/  @!P0 NANOSLEEP.SYNCS 0x989680 ;  /* 0x009896800000895d */ /* 0x020fea0003900000 */
[----:B------:R-:W5:Y:S02]  /*56d0*/  @!P0 SYNCS.PHASECHK.TRANS64 P0, [R0+URZ+0x31828], R27 ;  /* 0x0318281b000085a7 */ /* 0x000f6400080010ff */
[----:B-----5:R-:W-:Y:S05]  /*56e0*/  @!P0 BRA `(.L_x_34) ;  /* 0xfffffffc00e88947 */ /* 0x020fea000383ffff */
[----:B------:R-:W-:Y:S05]  /*56f0*/  BRA `(.L_x_87) ;  /* 0xffffffd000c87947 */ /* 0x000fea000383ffff */
.L_x_35:
[----:B------:R-:W-:Y:S01]  /*5700*/  HFMA2 R26, -RZ, RZ, -0.0 , 0 ;  /* 0x80000000ff1a7431 */ /* 0x000fe200000001ff */
[----:B-1----:R-:W-:-:S04]  /*5710*/  MOV R27, 0x80000000 ;  /* 0x80000000001b7802 */ /* 0x002fc80000000f00 */
[----:B------:R1:W5:Y:S03]  /*5720*/  SYNCS.PHASECHK.TRANS64.TRYWAIT P0, [R0+URZ+0x31830], R27 ;  /* 0x0318301b000075a7 */ /* 0x00036600080011ff */
[----:B-----5:R-:W-:Y:S05]  /*5730*/  @!P0 NANOSLEEP.SYNCS 0x989680 ;  /* 0x009896800000895d */ /* 0x020fea0003900000 */
[----:B------:R-:W5:Y:S02]  /*5740*/  @!P0 SYNCS.PHASECHK.TRANS64 P0, [R0+URZ+0x31830], R27 ;  /* 0x0318301b000085a7 */ /* 0x000f6400080010ff */
[----:B-----5:R-:W-:Y:S05]  /*5750*/  @!P0 BRA `(.L_x_35) ;  /* 0xfffffffc00e88947 */ /* 0x020fea000383ffff */
[----:B------:R-:W-:Y:S05]  /*5760*/  BRA `(.L_x_88) ;  /* 0xffffffd000f87947 */ /* 0x000fea000383ffff */
.L_x_36:
[----:B------:R-:W-:Y:S01]  /*5770*/  HFMA2 R26, -RZ, RZ, -0.0 , 0 ;  /* 0x80000000ff1a7431 */ /* 0x000fe200000001ff */
[----:B-1----:R-:W-:-:S04]  /*5780*/  MOV R27, 0x80000000 ;  /* 0x80000000001b7802 */ /* 0x002fc80000000f00 */
[----:B------:R1:W5:Y:S03]  /*5790*/  SYNCS.PHASECHK.TRANS64.TRYWAIT P0, [R0+URZ+0x31838], R27 ;  /* 0x0318381b000075a7 */ /* 0x00036600080011ff */
[----:B-----5:R-:W-:Y:S05]  /*57a0*/  @!P0 NANOSLEEP.SYNCS 0x989680 ;  /* 0x009896800000895d */ /* 0x020fea0003900000 */
[----:B------:R-:W5:Y:S02]  /*57b0*/  @!P0 SYNCS.PHASECHK.TRANS64 P0, [R0+URZ+0x31838], R27 ;  /* 0x0318381b000085a7 */ /* 0x000f6400080010ff */
[----:B-----5:R-:W-:Y:S05]  /*57c0*/  @!P0 BRA `(.L_x_36) ;  /* 0xfffffffc00e88947 */ /* 0x020fea000383ffff */
[----:B------:R-:W-:Y:S05]  /*57d0*/  BRA `(.L_x_89) ;  /* 0xffffffd400287947 */ /* 0x000fea000383ffff */
.L_x_37:
[----:B-1----:R1:W5:Y:S02]  /*57e0*/  SYNCS.PHASECHK.TRANS64.TRYWAIT P0, [R0+URZ+0x31820], RZ ;  /* 0x031820ff000075a7 */ /* 0x00236400080011ff */
[----:B-----5:R-:W-:Y:S05]  /*57f0*/  @!P0 NANOSLEEP.SYNCS 0x989680 ;  /* 0x009896800000895d */ /* 0x020fea0003900000 */
[----:B------:R-:W5:Y:S02]  /*5800*/  @!P0 SYNCS.PHASECHK.TRANS64 P0, [R0+URZ+0x31820], RZ ;  /* 0x031820ff000085a7 */ /* 0x000f6400080010ff */
[----:B-----5:R-:W-:Y:S05]  /*5810*/  @!P0 BRA `(.L_x_37) ;  /* 0xfffffffc00f08947 */ /* 0x020fea000383ffff */
[----:B------:R-:W-:Y:S05]  /*5820*/  BRA `(.L_x_90) ;  /* 0xffffffd400607947 */ /* 0x000fea000383ffff */
.L_x_38:
[----:B-1----:R1:W5:Y:S02]  /*5830*/  SYNCS.PHASECHK.TRANS64.TRYWAIT P0, [R0+URZ+0x31828], RZ ;  /* 0x031828ff000075a7 */ /* 0x00236400080011ff */
[----:B-----5:R-:W-:Y:S05]  /*5840*/  @!P0 NANOSLEEP.SYNCS 0x989680 ;  /* 0x009896800000895d */ /* 0x020fea0003900000 */
[----:B------:R-:W5:Y:S02]  /*5850*/  @!P0 SYNCS.PHASECHK.TRANS64 P0, [R0+URZ+0x31828], RZ ;  /* 0x031828ff000085a7 */ /* 0x000f6400080010ff */
[----:B-----5:R-:W-:Y:S05]  /*5860*/  @!P0 BRA `(.L_x_38) ;  /* 0xfffffffc00f08947 */ /* 0x020fea000383ffff */
[----:B------:R-:W-:Y:S05]  /*5870*/  BRA `(.L_x_91) ;  /* 0xffffffd400d07947 */ /* 0x000fea000383ffff */
.L_x_39:
[----:B-1----:R1:W5:Y:S02]  /*5880*/  SYNCS.PHASECHK.TRANS64.TRYWAIT P0, [R0+URZ+0x31830], RZ ;  /* 0x031830ff000075a7 */ /* 0x00236400080011ff */
[----:B-----5:R-:W-:Y:S05]  /*5890*/  @!P0 NANOSLEEP.SYNCS 0x989680 ;  /* 0x009896800000895d */ /* 0x020fea0003900000 */
[----:B------:R-:W5:Y:S02]  /*58a0*/  @!P0 SYNCS.PHASECHK.TRANS64 P0, [R0+URZ+0x31830], RZ ;  /* 0x031830ff000085a7 */ /* 0x000f6400080010ff */
[----:B-----5:R-:W-:Y:S05]  /*58b0*/  @!P0 BRA `(.L_x_39) ;  /* 0xfffffffc00f08947 */ /* 0x020fea000383ffff */
[----:B------:R-:W-:Y:S05]  /*58c0*/  BRA `(.L_x_92) ;  /* 0xffffffd800087947 */ /* 0x000fea000383ffff */
.L_x_40:
[----:B-1----:R1:W5:Y:S02]  /*58d0*/  SYNCS.PHASECHK.TRANS64.TRYWAIT P0, [R0+URZ+0x31838], RZ ;  /* 0x031838ff000075a7 */ /* 0x00236400080011ff */
[----:B-----5:R-:W-:Y:S05]  /*58e0*/  @!P0 NANOSLEEP.SYNCS 0x989680 ;  /* 0x009896800000895d */ /* 0x020fea0003900000 */
[----:B------:R-:W5:Y:S02]  /*58f0*/  @!P0 SYNCS.PHASECHK.TRANS64 P0, [R0+URZ+0x31838], RZ ;  /* 0x031838ff000085a7 */ /* 0x000f6400080010ff */
[----:B-----5:R-:W-:Y:S05]  /*5900*/  @!P0 BRA `(.L_x_40) ;  /* 0xfffffffc00f08947 */ /* 0x020fea000383ffff */
[----:B------:R-:W-:Y:S05]  /*5910*/  BRA `(.L_x_93) ;  /* 0xffffffd800407947 */ /* 0x000fea000383ffff */
.L_x_44:
[----:B------:R-:W-:-:S07]  /*5920*/  MOV R4, R5 ;  /* 0x0000000500047202 */ /* 0x000fce0000000f00 */
.L_x_94:
[----:B-1----:R1:W2:Y:S02]  /*5930*/  SYNCS.PHASECHK.TRANS64.TRYWAIT P2, [R2+URZ+0x31860], R5 ;  /* 0x03186005020075a7 */ /* 0x0022a400080411ff */
[----:B--2---:R-:W-:Y:S05]  /*5940*/  @!P2 NANOSLEEP.SYNCS 0x989680 ;  /* 0x009896800000a95d */ /* 0x004fea0003900000 */
[----:B------:R-:W2:Y:S02]  /*5950*/  @!P2 SYNCS.PHASECHK.TRANS64 P2, [R2+URZ+0x31860], R5 ;  /* 0x031860050200a5a7 */ /* 0x000ea400080410ff */
[----:B--2---:R-:W-:Y:S05]  /*5960*/  @!P2 BRA `(.L_x_94) ;  /* 0xfffffffc00f0a947 */ /* 0x004fea000383ffff */
[----:B------:R-:W-:Y:S05]  /*5970*/  BRA `(.L_x_95) ;  /* 0xffffffdc00487947 */ /* 0x000fea000383ffff */
        .weak           $__internal_0_$__cuda_sm10x_tcgen05_guardrail_trap_col_being_dealloced_not_returned_by_alloc
        .type           $__internal_0_$__cuda_sm10x_tcgen05_guardrail_trap_col_being_dealloced_not_returned_by_alloc,@function
        .size           $__internal_0_$__cuda_sm10x_tcgen05_guardrail_trap_col_being_dealloced_not_returned_by_alloc,($__internal_1_$__cuda_sm10x_tcgen05_guardrail_trap_phase_invalid_during_alloc - $__internal_0_$__cuda_sm10x_tcgen05_guardrail_trap_col_being_dealloced_not_returned_by_alloc)
$__internal_0_$__cuda_sm10x_tcgen05_guardrail_trap_col_being_dealloced_not_returned_by_alloc:
[----:B------:R-:W-:Y:S05]  /*5980*/  BPT.TRAP 0x1 ;  /* 0x000000040000795c */ /* 0x000fea0000300000 */
[----:B------:R-:W-:-:S04]  /*5990*/  HFMA2 R3, -RZ, RZ, 0, 0 ;  /* 0x00000000ff037431 */ /* 0x000fc800000001ff */
[----:B------:R-:W-:Y:S05]  /*59a0*/  RET.REL.NODEC R2 `(_ZN9deep_gemm24sm100_fp8_gemm_1d1d_implILN4cute4UMMA5MajorE0ELS3_0ELj0ELj7168ELj2048ELj128ELj224ELj128ELj1ELj128ELj128ELj64ELj4ELj128ELj128ELj1ELb0ELj136ELNS_8GemmTypeE0ELb0EN7cutlass10bfloat16_tENS_16EpilogueIdentityEEEvPijjj14CUtensorMap_stS9_S9_S9_S9_) ;  /* 0xffffffa402947950 */ /* 0x000fea0003c3ffff */
        .weak           $__internal_1_$__cuda_sm10x_tcgen05_guardrail_trap_phase_invalid_during_alloc
        .type           $__internal_1_$__cuda_sm10x_tcgen05_guardrail_trap_phase_invalid_during_alloc,@function
        .size           $__internal_1_$__cuda_sm10x_tcgen05_guardrail_trap_phase_invalid_during_alloc,($__internal_2_$__cuda_sm10x_tcgen05_guardrail_trap_unallocated_columns_being_dealloced - $__internal_1_$__cuda_sm10x_tcgen05_guardrail_trap_phase_invalid_during_alloc)
$__internal_1_$__cuda_sm10x_tcgen05_guardrail_trap_phase_invalid_during_alloc:
[----:B------:R-:W-:Y:S05]  /*59b0*/  BPT.TRAP 0x1 ;  /* 0x000000040000795c */ /* 0x000fea0000300000 */
[----:B------:R-:W-:-:S04]  /*59c0*/  MOV R5, 0x0 ;  /* 0x0000000000057802 */ /* 0x000fc80000000f00 */
[----:B------:R-:W-:Y:S05]  /*59d0*/  RET.REL.NODEC R4 `(_ZN9deep_gemm24sm100_fp8_gemm_1d1d_implILN4cute4UMMA5MajorE0ELS3_0ELj0ELj7168ELj2048ELj128ELj224ELj128ELj1ELj128ELj128ELj64ELj4ELj128ELj128ELj1ELb0ELj136ELNS_8GemmTypeE0ELb0EN7cutlass10bfloat16_tENS_16EpilogueIdentityEEEvPijjj14CUtensorMap_stS9_S9_S9_S9_) ;  /* 0xffffffa404887950 */ /* 0x000fea0003c3ffff */
        .weak           $__internal_2_$__cuda_sm10x_tcgen05_guardrail_trap_unallocated_columns_being_dealloced
        .type           $__internal_2_$__cuda_sm10x_tcgen05_guardrail_trap_unallocated_columns_being_dealloced,@function
        .size           $__internal_2_$__cuda_sm10x_tcgen05_guardrail_trap_unallocated_columns_being_dealloced,($__internal_3_$__cuda_sm20_div_u16 - $__internal_2_$__cuda_sm10x_tcgen05_guardrail_trap_unallocated_columns_being_dealloced)
$__internal_2_$__cuda_sm10x_tcgen05_guardrail_trap_unallocated_columns_being_dealloced:
[----:B------:R-:W-:Y:S05]  /*59e0*/  BPT.TRAP 0x1 ;  /* 0x000000040000795c */ /* 0x000fea0000300000 */
[----:B------:R-:W-:-:S04]  /*59f0*/  HFMA2 R3, -RZ, RZ, 0, 0 ;  /* 0x00000000ff037431 */ /* 0x000fc800000001ff */
[----:B------:R-:W-:Y:S05]  /*5a00*/  RET.REL.NODEC R2 `(_ZN9deep_gemm24sm100_fp8_gemm_1d1d_implILN4cute4UMMA5MajorE0ELS3_0ELj0ELj7168ELj2048ELj128ELj224ELj128ELj1ELj128ELj128ELj64ELj4ELj128ELj128ELj1ELb0ELj136ELNS_8GemmTypeE0ELb0EN7cutlass10bfloat16_tENS_16EpilogueIdentityEEEvPijjj14CUtensorMap_stS9_S9_S9_S9_) ;  /* 0xffffffa4027c7950 */ /* 0x000fea0003c3ffff */
        .weak           $__internal_3_$__cuda_sm20_div_u16
        .type           $__internal_3_$__cuda_sm20_div_u16,@function
        .size           $__internal_3_$__cuda_sm20_div_u16,(.L_x_100 - $__internal_3_$__cuda_sm20_div_u16)
$__internal_3_$__cuda_sm20_div_u16:
[----:B------:R-:W1:Y:S01]  /*5a10*/  I2F.U16 R10, R35 ;  /* 0x00000023000a7306 */ /* 0x000e620000101000 */
[----:B------:R-:W-:-:S07]  /*5a20*/  IMAD.MOV.U32 R7, RZ, RZ, 0x4b800000 ;  /* 0x4b800000ff077424 */ /* 0x000fce00078e00ff */
[----:B------:R-:W-:Y:S01]  /*5a30*/  I2F.U16.RZ R11, R38 ;  /* 0x00000026000b7306 */ /* 0x000fe2000010d000 */
[C---:B-1----:R-:W-:Y:S02]  /*5a40*/  FSETP.GEU.AND P1, PT, |R10|.reuse, 1.175494350822287508e-38, PT ;  /* 0x008000000a00780b */ /* 0x042fe40003f2e200 */
[----:B------:R-:W-:Y:S02]  /*5a50*/  FSETP.GT.AND P2, PT, |R10|, 8.50705917302346158658e+37, PT ;  /* 0x7e8000000a00780b */ /* 0x000fe40003f44200 */
[----:B------:R-:W-:Y:S02]  /*5a60*/  FSEL R7, R7, 1, !P1 ;  /* 0x3f80000007077808 */ /* 0x000fe40004800000 */
[----:B------:R-:W-:Y:S02]  /*5a70*/  ISETP.NE.U32.AND P1, PT, R35, RZ, PT ;  /* 0x000000ff2300720c */ /* 0x000fe40003f25070 */
[----:B------:R-:W-:-:S05]  /*5a80*/  FSEL R7, R7, 0.25, !P2 ;  /* 0x3e80000007077808 */ /* 0x000fca0005000000 */
[----:B------:R-:W-:-:S06]  /*5a90*/  FMUL R10, R10, R7 ;  /* 0x000000070a0a7220 */ /* 0x000fcc0000400000 */
[----:B------:R-:W1:Y:S02]  /*5aa0*/  MUFU.RCP R10, R10 ;  /* 0x0000000a000a7308 */ /* 0x000e640000001000 */
[----:B-1----:R-:W-:Y:S01]  /*5ab0*/  FMUL R12, R7, R10 ;  /* 0x0000000a070c7220 */ /* 0x002fe20000400000 */
[----:B------:R-:W-:-:S03]  /*5ac0*/  IMAD.MOV.U32 R7, RZ, RZ, 0x0 ;  /* 0x00000000ff077424 */ /* 0x000fc600078e00ff */
[----:B------:R-:W-:-:S04]  /*5ad0*/  VIADD R12, R12, 0x2 ;  /* 0x000000020c0c7836 */ /* 0x000fc80000000000 */
[----:B------:R-:W-:-:S04]  /*5ae0*/  FMUL.RZ R11, R11, R12 ;  /* 0x0000000c0b0b7220 */ /* 0x000fc8000040c000 */
[----:B------:R-:W1:Y:S02]  /*5af0*/  F2I.U32.TRUNC.NTZ R36, R11 ;  /* 0x0000000b00247305 */ /* 0x000e64000020f000 */
[----:B-1----:R-:W-:Y:S02]  /*5b00*/  LOP3.LUT R36, R36, 0xffff, RZ, 0xc0, !PT ;  /* 0x0000ffff24247812 */ /* 0x002fe400078ec0ff */
[----:B------:R-:W-:Y:S01]  /*5b10*/  @!P1 MOV R36, 0xffffffff ;  /* 0xffffffff00249802 */ /* 0x000fe20000000f00 */
[----:B------:R-:W-:Y:S06]  /*5b20*/  RET.REL.NODEC R6 `(_ZN9deep_gemm24sm100_fp8_gemm_1d1d_implILN4cute4UMMA5MajorE0ELS3_0ELj0ELj7168ELj2048ELj128ELj224ELj128ELj1ELj128ELj128ELj64ELj4ELj128ELj128ELj1ELb0ELj136ELNS_8GemmTypeE0ELb0EN7cutlass10bfloat16_tENS_16EpilogueIdentityEEEvPijjj14CUtensorMap_stS9_S9_S9_S9_) ;  /* 0xffffffa406347950 */ /* 0x000fec0003c3ffff */
.L_x_96:
[----:B------:R-:W-:-:S00]  /*5b30*/  BRA `(.L_x_96) ;  /* 0xfffffffc00fc7947 */ /* 0x000fc0000383ffff */
[----:B------:R-:W-:-:S00]  /*5b40*/  NOP ;  /* 0x0000000000007918 */ /* 0x000fc00000000000 */
        /* <DEDUP_REMOVED lines=11> */
.L_x_100:


//--------------------- .nv.shared._ZN9deep_gemm24sm100_fp8_gemm_1d1d_implILN4cute4UMMA5MajorE0ELS3_0ELj0ELj7168ELj2048ELj128ELj224ELj128ELj1ELj128ELj128ELj64ELj4ELj128ELj128ELj1ELb0ELj136ELNS_8GemmTypeE0ELb0EN7cutlass10bfloat16_tENS_16EpilogueIdentityEEEvPijjj14CUtensorMap_stS9_S9_S9_S9_ --------------------------
	.section	.nv.shared._ZN9deep_gemm24sm100_fp8_gemm_1d1d_implILN4cute4UMMA5MajorE0ELS3_0ELj0ELj7168ELj2048ELj128ELj224ELj128ELj1ELj128ELj128ELj64ELj4ELj128ELj128ELj1ELb0ELj136ELNS_8GemmTypeE0ELb0EN7cutlass10bfloat16_tENS_16EpilogueIdentityEEEvPijjj14CUtensorMap_stS9_S9_S9_S9_,"aw",@nobits
	.sectionflags	@""
	.align	1024
	.zero		1024


//--------------------- .nv.shared.reserved.0     --------------------------
	.section	.nv.shared.reserved.0,"aw",@nobits
	.align	8
	.weak		__nv_reservedSMEM_offset_0_alias
	.size		__nv_reservedSMEM_offset_0_alias, 0, 64
	.other		__nv_reservedSMEM_offset_0_alias,@"STO_CUDA_RESERVED_SHARED STV_DEFAULT"
__nv_reservedSMEM_offset_0_alias:
	.zero		0
.nv.shared.reserved.0:
	.zero		64
	.weak		__nv_reservedSMEM_allocation_phase
	.type		__nv_reservedSMEM_allocation_phase,@object
	.size		__nv_reservedSMEM_allocation_phase,(.L_0 - __nv_reservedSMEM_allocation_phase)
__nv_reservedSMEM_allocation_phase:
	.zero		1
.L_0:
	.zero		7
	.weak		__nv_reservedSMEM_devtool_atexit_pc
	.type		__nv_reservedSMEM_devtool_atexit_pc,@object
	.size		__nv_reservedSMEM_devtool_atexit_pc,(__nv_reservedSMEM_allocation_mask - __nv_reservedSMEM_devtool_atexit_pc)
__nv_reservedSMEM_devtool_atexit_pc:
	.zero		8
	.weak		__nv_reservedSMEM_allocation_mask
	.type		__nv_reservedSMEM_allocation_mask,@object
	.size		__nv_reservedSMEM_allocation_mask,(.L_2 - __nv_reservedSMEM_allocation_mask)
__nv_reservedSMEM_allocation_mask:
	.zero		4
.L_2:


//--------------------- .nv.global                --------------------------
	.section	.nv.global,"aw",@nobits
.nv.global:
	.type		_ZN47_INTERNAL_0ad69253_9_kernel_cu_49eb0138_28973834cute1_E,@object
	.size		_ZN47_INTERNAL_0ad69253_9_kernel_cu_49eb0138_28973834cute1_E,(_ZN47_INTERNAL_0ad69253_9_kernel_cu_49eb0138_28973834cuda3std3__45__cpo6cbeginE - _ZN47_INTERNAL_0ad69253_9_kernel_cu_49eb0138_28973834cute1_E)
_ZN47_INTERNAL_0ad69253_9_kernel_cu_49eb0138_28973834cute1_E:
	.zero		1
	.type		_ZN47_INTERNAL_0ad69253_9_kernel_cu_49eb0138_28973834cuda3std3__45__cpo6cbeginE,@object
	.size		_ZN47_INTERNAL_0ad69253_9_kernel_cu_49eb0138_28973834cuda3std3__45__cpo6cbeginE,(_ZN47_INTERNAL_0ad69253_9_kernel_cu_49eb0138_28973834cuda3std3__48in_placeE - _ZN47_INTERNAL_0ad69253_9_kernel_cu_49eb0138_28973834cuda3std3__45__cpo6cbeginE)
_ZN47_INTERNAL_0ad69253_9_kernel_cu_49eb0138_28973834cuda3std3__45__cpo6cbeginE:
	.zero		1
	.type		_ZN47_INTERNAL_0ad69253_9_kernel_cu_49eb0138_28973834cuda3std3__48in_placeE,@object
	.size		_ZN47_INTERNAL_0ad69253_9_kernel_cu_49eb0138_28973834cuda3std3__48in_placeE,(_ZN47_INTERNAL_0ad69253_9_kernel_cu_49eb0138_28973834cuda3std6ranges3__45__cpo9iter_moveE - _ZN47_INTERNAL_0ad69253_9_kernel_cu_49eb0138_28973834cuda3std3__48in_placeE)
_ZN47_INTERNAL_0ad69253_9_kernel_cu_49eb0138_28973834cuda3std3__48in_placeE:
	.zero		1
	.type		_ZN47_INTERNAL_0ad69253_9_kernel_cu_49eb0138_28973834cuda3std6ranges3__45__cpo9iter_moveE,@object
	.size		_ZN47_INTERNAL_0ad69253_9_kernel_cu_49eb0138_28973834cuda3std6ranges3__45__cpo9iter_moveE,(_ZN47_INTERNAL_0ad69253_9_kernel_cu_49eb0138_28973834cuda3std3__45__cpo5beginE - _ZN47_INTERNAL_0ad69253_9_kernel_cu_49eb0138_28973834cuda3std6ranges3__45__cpo9iter_moveE)
_ZN47_INTERNAL_0ad69253_9_kernel_cu_49eb0138_28973834cuda3std6ranges3__45__cpo9iter_moveE:
	.zero		1
	.type		_ZN47_INTERNAL_0ad69253_9_kernel_cu_49eb0138_28973834cuda3std3__45__cpo5beginE,@object
	.size		_ZN47_INTERNAL_0ad69253_9_kernel_cu_49eb0138_28973834cuda3std3__45__cpo5beginE,(_ZN47_INTERNAL_0ad69253_9_kernel_cu_49eb0138_28973834cuda3std3__449_GLOBAL__N__0ad69253_9_kernel_cu_49eb0138_28973836ignoreE - _ZN47_INTERNAL_0ad69253_9_kernel_cu_49eb0138_28973834cuda3std3__45__cpo5beginE)
_ZN47_INTERNAL_0ad69253_9_kernel_cu_49eb0138_28973834cuda3std3__45__cpo5beginE:
	.zero		1
	.type		_ZN47_INTERNAL_0ad69253_9_kernel_cu_49eb0138_28973834cuda3std3__449_GLOBAL__N__0ad69253_9_kernel_cu_49eb0138_28973836ignoreE,@object
	.size		_ZN47_INTERNAL_0ad69253_9_kernel_cu_49eb0138_28973834cuda3std3__449_GLOBAL__N__0ad69253_9_kernel_cu_49eb0138_28973836ignoreE,(_ZN47_INTERNAL_0ad69253_9_kernel_cu_49eb0138_28973834cute7productE - _ZN47_INTERNAL_0ad69253_9_kernel_cu_49eb0138_28973834cuda3std3__449_GLOBAL__N__0ad69253_9_kernel_cu_49eb0138_28973836ignoreE)
_ZN47_INTERNAL_0ad69253_9_kernel_cu_49eb0138_28973834cuda3std3__449_GLOBAL__N__0ad69253_9_kernel_cu_49eb0138_28973836ignoreE:
	.zero		1
	.type		_ZN47_INTERNAL_0ad69253_9_kernel_cu_49eb0138_28973834cute7productE,@object
	.size		_ZN47_INTERNAL_0ad69253_9_kernel_cu_49eb0138_28973834cute7productE,(_ZN47_INTERNAL_0ad69253_9_kernel_cu_49eb0138_28973834cuda3std3__45__cpo3endE - _ZN47_INTERNAL_0ad69253_9_kernel_cu_49eb0138_28973834cute7productE)
_ZN47_INTERNAL_0ad69253_9_kernel_cu_49eb0138_28973834cute7productE:
	.zero		1
	.type		_ZN47_INTERNAL_0ad69253_9_kernel_cu_49eb0138_28973834cuda3std3__45__cpo3endE,@object
	.size		_ZN47_INTERNAL_0ad69253_9_kernel_cu_49eb0138_28973834cuda3std3__45__cpo3endE,(_ZN47_INTERNAL_0ad69253_9_kernel_cu_49eb0138_28973834cuda3std3__419piecewise_constructE - _ZN47_INTERNAL_0ad69253_9_kernel_cu_49eb0138_28973834cuda3std3__45__cpo3endE)
_ZN47_INTERNAL_0ad69253_9_kernel_cu_49eb0138_28973834cuda3std3__45__cpo3endE:
	.zero		1
	.type		_ZN47_INTERNAL_0ad69253_9_kernel_cu_49eb0138_28973834cuda3std3__419piecewise_constructE,@object
	.size		_ZN47_INTERNAL_0ad69253_9_kernel_cu_49eb0138_28973834cuda3std3__419piecewise_constructE,(_ZN47_INTERNAL_0ad69253_9_kernel_cu_49eb0138_28973834cuda3std3__45__cpo4cendE - _ZN47_INTERNAL_0ad69253_9_kernel_cu_49eb0138_28973834cuda3std3__419piecewise_constructE)
_ZN47_INTERNAL_0ad69253_9_kernel_cu_49eb0138_28973834cuda3std3__419piecewise_constructE:
	.zero		1
	.type		_ZN47_INTERNAL_0ad69253_9_kernel_cu_49eb0138_28973834cuda3std3__45__cpo4cendE,@object
	.size		_ZN47_INTERNAL_0ad69253_9_kernel_cu_49eb0138_28973834cuda3std3__45__cpo4cendE,(_ZN47_INTERNAL_0ad69253_9_kernel_cu_49eb0138_28973834cuda3std6ranges3__45__cpo4swapE - _ZN47_INTERNAL_0ad69253_9_kernel_cu_49eb0138_28973834cuda3std3__45__cpo4cendE)
_ZN47_INTERNAL_0ad69253_9_kernel_cu_49eb0138_28973834cuda3std3__45__cpo4cendE:
	.zero		1
	.type		_ZN47_INTERNAL_0ad69253_9_kernel_cu_49eb0138_28973834cuda3std6ranges3__45__cpo4swapE,@object
	.size		_ZN47_INTERNAL_0ad69253_9_kernel_cu_49eb0138_28973834cuda3std6ranges3__45__cpo4swapE,(.L_10 - _ZN47_INTERNAL_0ad69253_9_kernel_cu_49eb0138_28973834cuda3std6ranges3__45__cpo4swapE)
_ZN47_INTERNAL_0ad69253_9_kernel_cu_49eb0138_28973834cuda3std6ranges3__45__cpo4swapE:
	.zero		1
.L_10:


//--------------------- .nv.constant0._ZN9deep_gemm24sm100_fp8_gemm_1d1d_implILN4cute4UMMA5MajorE0ELS3_0ELj0ELj7168ELj2048ELj128ELj224ELj128ELj1ELj128ELj128ELj64ELj4ELj128ELj128ELj1ELb0ELj136ELNS_8GemmTypeE0ELb0EN7cutlass10bfloat16_tENS_16EpilogueIdentityEEEvPijjj14CUtensorMap_stS9_S9_S9_S9_ --------------------------
	.section	.nv.constant0._ZN9deep_gemm24sm100_fp8_gemm_1d1d_implILN4cute4UMMA5MajorE0ELS3_0ELj0ELj7168ELj2048ELj128ELj224ELj128ELj1ELj128ELj128ELj64ELj4ELj128ELj128ELj1ELb0ELj136ELNS_8GemmTypeE0ELb0EN7cutlass10bfloat16_tENS_16EpilogueIdentityEEEvPijjj14CUtensorMap_stS9_S9_S9_S9_,"a",@progbits
	.sectionflags	@""
	.align	4
.nv.constant0._ZN9deep_gemm24sm100_fp8_gemm_1d1d_implILN4cute4UMMA5MajorE0ELS3_0ELj0ELj7168ELj2048ELj128ELj224ELj128ELj1ELj128ELj128ELj64ELj4ELj128ELj128ELj1ELb0ELj136ELNS_8GemmTypeE0ELb0EN7cutlass10bfloat16_tENS_16EpilogueIdentityEEEvPijjj14CUtensorMap_stS9_S9_S9_S9_:
	.zero		1600


//--------------------- SYMBOLS --------------------------

	.type		.nv.reservedSmem.offset0,@object
	.size		.nv.reservedSmem.offset0,0x4
	.type		.nv.reservedSmem.cap,@object
	.size		.nv.reservedSmem.cap,0x4
